// auto-generated by cutlass_sweep.conv — config: {"arch": "sm_90", "cluster_m": 2, "cluster_n": 1, "conv_kind": "fprop", "dtype": "bf16", "ndim": 2, "tile_k": 32, "tile_m": 64, "tile_n": 128}
#include "cutlass/cutlass.h"
#include "cute/tensor.hpp"
#include "cutlass/kernel_hardware_info.hpp"
#include "cutlass/conv/convolution.h"
#include "cutlass/conv/dispatch_policy.hpp"
#include "cutlass/conv/collective/collective_builder.hpp"
#include "cutlass/conv/kernel/conv_universal.hpp"
#include "cutlass/conv/device/conv_universal_adapter.hpp"
#include "cutlass/epilogue/collective/collective_builder.hpp"

using namespace cute;
using Elem = cutlass::bfloat16_t;
using Acc  = float;
using LayoutAB = cutlass::layout::TensorNHWC;
using LayoutC  = cutlass::layout::TensorNHWC;
constexpr auto ConvOp = cutlass::conv::Operator::kFprop;
using TileShape    = Shape<_64, _128, Shape<_32>>;
using ClusterShape = Shape<_2, _1, _1>;

using CollectiveEpilogue = typename cutlass::epilogue::collective::CollectiveBuilder<
    cutlass::arch::Sm90, cutlass::arch::OpClassTensorOp,
    TileShape, ClusterShape,
    cutlass::epilogue::collective::EpilogueTileAuto,
    Acc, Acc,
    Elem, LayoutC, 128 / cutlass::sizeof_bits<Elem>::value,
    Elem, LayoutC, 128 / cutlass::sizeof_bits<Elem>::value,
    cutlass::epilogue::collective::EpilogueScheduleAuto
  >::CollectiveOp;

using CollectiveMainloop = typename cutlass::conv::collective::CollectiveBuilder<
    cutlass::arch::Sm90, cutlass::arch::OpClassTensorOp, ConvOp,
    Elem, LayoutAB, 128 / cutlass::sizeof_bits<Elem>::value,
    Elem, LayoutAB, 128 / cutlass::sizeof_bits<Elem>::value,
    Acc,
    TileShape, ClusterShape,
    cutlass::conv::collective::StageCountAutoCarveout<
        static_cast<int>(sizeof(typename CollectiveEpilogue::SharedStorage))>,
    cutlass::conv::collective::KernelScheduleAuto
  >::CollectiveOp;

using ProblemShape = cutlass::conv::ConvProblemShape<
    ConvOp, CollectiveMainloop::DispatchPolicy::NumSpatialDimensions>;
using ConvKernel = cutlass::conv::kernel::ConvUniversal<
    ProblemShape, CollectiveMainloop, CollectiveEpilogue>;
using Conv = cutlass::conv::device::ConvUniversalAdapter<ConvKernel>;

auto* _anchor = &cutlass::device_kernel<ConvKernel>;


// ===== COMPILED SASS (sm_90a) =====

	.target	sm_90a

	.elftype	@"ET_EXEC"


//--------------------- .note.nv.tkinfo           --------------------------
	.section	.note.nv.tkinfo,"",@"SHT_NOTE"
	.sectionflags	@"SHF_NOTE_NV_TKINFO"
	.tkinfo
        /*0018*/ 	.word	0x00000002
        /*0030*/ 	.string	""
        /*0030*/ 	.string	"ptxas"
        /*0030*/ 	.string	"Cuda compilation tools, release 13.0, V13.0.88"
        /*0030*/ 	.string	"Build cuda_13.0.r13.0/compiler.36424714_0"
        /*0030*/ 	.string	"-arch sm_90a -m 64 "



//--------------------- .note.nv.cuinfo           --------------------------
	.section	.note.nv.cuinfo,"",@"SHT_NOTE"
	.sectionflags	@"SHF_NOTE_NV_CUINFO"
        /*0018*/ 	.short	0x0002
        /*001a*/ 	.short	0x005a
        /*001c*/ 	.short	0x0082
	.zero		2


//--------------------- .nv.info                  --------------------------
	.section	.nv.info,"",@"SHT_CUDA_INFO"
	.align	4


	//----- nvinfo : EIATTR_REGCOUNT
	.align		4
        /*0000*/ 	.byte	0x04, 0x2f
        /*0002*/ 	.short	(.L_12 - .L_11)
	.align		4
.L_11:
        /*0004*/ 	.word	index@(_ZN7cutlass13device_kernelINS_4conv6kernel13ConvUniversalINS1_16ConvProblemShapeILNS1_8OperatorE0ELi2EEENS1_10collective14CollectiveConvINS1_46MainloopSm90TmaGmmaWarpSpecializedImplicitGemmILS5_0ELi18ELi2EN4cute5tupleIJNSA_1CILi2EEENSC_ILi1EEESE_EEENS1_36KernelImplicitTmaWarpSpecializedSm90ELi1EEENSB_IJNSC_ILi64EEENSC_ILi128EEENSB_IJNSC_ILi32EEEEEEEEENS_10bfloat16_tESN_NSA_8TiledMMAINSA_8MMA_AtomIJNSA_4SM904GMMA28MMA_64x128x16_F32BF16BF16_SSILNSR_5MajorE0ELST_0ELNSR_7ScaleInE1ELSU_1EEEEEENSA_6LayoutINSB_IJSE_SE_SE_EEENSB_IJNSC_ILi0EEESZ_SZ_EEEEENSB_IJNSA_10UnderscoreES12_S12_EEEEENS7_6detail26Sm90ImplicitGemmTileTraitsINSA_20SM90_TMA_LOAD_IM2COLENSA_14ComposedLayoutINSA_7SwizzleILi2ELi4ELi3EEENSA_18smem_ptr_flag_bitsILi16EEENSX_INSB_IJNSB_IJNSC_ILi8EEES1D_EEENSB_IJSK_SE_EEENSB_IJSE_NSC_ILi18EEEEEEEEENSB_IJNSB_IJSK_NSC_ILi256EEEEEENSB_IJSE_SZ_EEENSB_IJSZ_NSC_ILi2048EEEEEEEEEEEEEvEENS16_INSA_23SM90_TMA_LOAD_MULTICASTENS18_IS1A_S1C_NSX_INSB_IJNSB_IJS1D_NSC_ILi16EEEEEES1F_S1H_EEENSB_IJS1K_S1L_NSB_IJSZ_NSC_ILi4096EEEEEEEEEEEEEvEEEENS_8epilogue10collective6detail29Sm90TmaWarpSpecializedAdapterINS24_15DefaultEpilogueISN_NSB_IJNSB_IJlllEEESE_SZ_EEES29_NS23_6thread17LinearCombinationISN_Li1EffLNS2A_9ScaleType4KindE0ELNS_15FloatRoundStyleE2ESN_EENS_4gemm15EpilogueDefaultEEEEEvvEEEEvNT_6ParamsE)
        /*0008*/ 	.word	0x0000005a


	//----- nvinfo : EIATTR_FRAME_SIZE
	.align		4
.L_12:
        /*000c*/ 	.byte	0x04, 0x11
        /*000e*/ 	.short	(.L_14 - .L_13)
	.align		4
.L_13:
        /*0010*/ 	.word	index@(_ZN7cutlass13device_kernelINS_4conv6kernel13ConvUniversalINS1_16ConvProblemShapeILNS1_8OperatorE0ELi2EEENS1_10collective14CollectiveConvINS1_46MainloopSm90TmaGmmaWarpSpecializedImplicitGemmILS5_0ELi18ELi2EN4cute5tupleIJNSA_1CILi2EEENSC_ILi1EEESE_EEENS1_36KernelImplicitTmaWarpSpecializedSm90ELi1EEENSB_IJNSC_ILi64EEENSC_ILi128EEENSB_IJNSC_ILi32EEEEEEEEENS_10bfloat16_tESN_NSA_8TiledMMAINSA_8MMA_AtomIJNSA_4SM904GMMA28MMA_64x128x16_F32BF16BF16_SSILNSR_5MajorE0ELST_0ELNSR_7ScaleInE1ELSU_1EEEEEENSA_6LayoutINSB_IJSE_SE_SE_EEENSB_IJNSC_ILi0EEESZ_SZ_EEEEENSB_IJNSA_10UnderscoreES12_S12_EEEEENS7_6detail26Sm90ImplicitGemmTileTraitsINSA_20SM90_TMA_LOAD_IM2COLENSA_14ComposedLayoutINSA_7SwizzleILi2ELi4ELi3EEENSA_18smem_ptr_flag_bitsILi16EEENSX_INSB_IJNSB_IJNSC_ILi8EEES1D_EEENSB_IJSK_SE_EEENSB_IJSE_NSC_ILi18EEEEEEEEENSB_IJNSB_IJSK_NSC_ILi256EEEEEENSB_IJSE_SZ_EEENSB_IJSZ_NSC_ILi2048EEEEEEEEEEEEEvEENS16_INSA_23SM90_TMA_LOAD_MULTICASTENS18_IS1A_S1C_NSX_INSB_IJNSB_IJS1D_NSC_ILi16EEEEEES1F_S1H_EEENSB_IJS1K_S1L_NSB_IJSZ_NSC_ILi4096EEEEEEEEEEEEEvEEEENS_8epilogue10collective6detail29Sm90TmaWarpSpecializedAdapterINS24_15DefaultEpilogueISN_NSB_IJNSB_IJlllEEESE_SZ_EEES29_NS23_6thread17LinearCombinationISN_Li1EffLNS2A_9ScaleType4KindE0ELNS_15FloatRoundStyleE2ESN_EENS_4gemm15EpilogueDefaultEEEEEvvEEEEvNT_6ParamsE)
        /*0014*/ 	.word	0x00000000


	//----- nvinfo : EIATTR_MIN_STACK_SIZE
	.align		4
.L_14:
        /*0018*/ 	.byte	0x04, 0x12
        /*001a*/ 	.short	(.L_16 - .L_15)
	.align		4
.L_15:
        /*001c*/ 	.word	index@(_ZN7cutlass13device_kernelINS_4conv6kernel13ConvUniversalINS1_16ConvProblemShapeILNS1_8OperatorE0ELi2EEENS1_10collective14CollectiveConvINS1_46MainloopSm90TmaGmmaWarpSpecializedImplicitGemmILS5_0ELi18ELi2EN4cute5tupleIJNSA_1CILi2EEENSC_ILi1EEESE_EEENS1_36KernelImplicitTmaWarpSpecializedSm90ELi1EEENSB_IJNSC_ILi64EEENSC_ILi128EEENSB_IJNSC_ILi32EEEEEEEEENS_10bfloat16_tESN_NSA_8TiledMMAINSA_8MMA_AtomIJNSA_4SM904GMMA28MMA_64x128x16_F32BF16BF16_SSILNSR_5MajorE0ELST_0ELNSR_7ScaleInE1ELSU_1EEEEEENSA_6LayoutINSB_IJSE_SE_SE_EEENSB_IJNSC_ILi0EEESZ_SZ_EEEEENSB_IJNSA_10UnderscoreES12_S12_EEEEENS7_6detail26Sm90ImplicitGemmTileTraitsINSA_20SM90_TMA_LOAD_IM2COLENSA_14ComposedLayoutINSA_7SwizzleILi2ELi4ELi3EEENSA_18smem_ptr_flag_bitsILi16EEENSX_INSB_IJNSB_IJNSC_ILi8EEES1D_EEENSB_IJSK_SE_EEENSB_IJSE_NSC_ILi18EEEEEEEEENSB_IJNSB_IJSK_NSC_ILi256EEEEEENSB_IJSE_SZ_EEENSB_IJSZ_NSC_ILi2048EEEEEEEEEEEEEvEENS16_INSA_23SM90_TMA_LOAD_MULTICASTENS18_IS1A_S1C_NSX_INSB_IJNSB_IJS1D_NSC_ILi16EEEEEES1F_S1H_EEENSB_IJS1K_S1L_NSB_IJSZ_NSC_ILi4096EEEEEEEEEEEEEvEEEENS_8epilogue10collective6detail29Sm90TmaWarpSpecializedAdapterINS24_15DefaultEpilogueISN_NSB_IJNSB_IJlllEEESE_SZ_EEES29_NS23_6thread17LinearCombinationISN_Li1EffLNS2A_9ScaleType4KindE0ELNS_15FloatRoundStyleE2ESN_EENS_4gemm15EpilogueDefaultEEEEEvvEEEEvNT_6ParamsE)
        /*0020*/ 	.word	0x00000000
.L_16:


//--------------------- .nv.compat                --------------------------
	.section	.nv.compat,"",@"SHT_CUDA_COMPAT_INFO"
	.align	4
        /*0000*/ 	.byte	0x02, 0x09, 0x01, 0x00, 0x02, 0x02, 0x04, 0x00, 0x02, 0x05, 0x05, 0x00, 0x03, 0x07, 0x01, 0x01
        /*0010*/ 	.byte	0x02, 0x03, 0x01, 0x00, 0x02, 0x06, 0x01, 0x00, 0x04, 0x0b, 0x08, 0x00, 0x00, 0x00, 0x00, 0x00
        /*0020*/ 	.byte	0x00, 0x00, 0x00, 0x00


//--------------------- .nv.info._ZN7cutlass13device_kernelINS_4conv6kernel13ConvUniversalINS1_16ConvProblemShapeILNS1_8OperatorE0ELi2EEENS1_10collective14CollectiveConvINS1_46MainloopSm90TmaGmmaWarpSpecializedImplicitGemmILS5_0ELi18ELi2EN4cute5tupleIJNSA_1CILi2EEENSC_ILi1EEESE_EEENS1_36KernelImplicitTmaWarpSpecializedSm90ELi1EEENSB_IJNSC_ILi64EEENSC_ILi128EEENSB_IJNSC_ILi32EEEEEEEEENS_10bfloat16_tESN_NSA_8TiledMMAINSA_8MMA_AtomIJNSA_4SM904GMMA28MMA_64x128x16_F32BF16BF16_SSILNSR_5MajorE0ELST_0ELNSR_7ScaleInE1ELSU_1EEEEEENSA_6LayoutINSB_IJSE_SE_SE_EEENSB_IJNSC_ILi0EEESZ_SZ_EEEEENSB_IJNSA_10UnderscoreES12_S12_EEEEENS7_6detail26Sm90ImplicitGemmTileTraitsINSA_20SM90_TMA_LOAD_IM2COLENSA_14ComposedLayoutINSA_7SwizzleILi2ELi4ELi3EEENSA_18smem_ptr_flag_bitsILi16EEENSX_INSB_IJNSB_IJNSC_ILi8EEES1D_EEENSB_IJSK_SE_EEENSB_IJSE_NSC_ILi18EEEEEEEEENSB_IJNSB_IJSK_NSC_ILi256EEEEEENSB_IJSE_SZ_EEENSB_IJSZ_NSC_ILi2048EEEEEEEEEEEEEvEENS16_INSA_23SM90_TMA_LOAD_MULTICASTENS18_IS1A_S1C_NSX_INSB_IJNSB_IJS1D_NSC_ILi16EEEEEES1F_S1H_EEENSB_IJS1K_S1L_NSB_IJSZ_NSC_ILi4096EEEEEEEEEEEEEvEEEENS_8epilogue10collective6detail29Sm90TmaWarpSpecializedAdapterINS24_15DefaultEpilogueISN_NSB_IJNSB_IJlllEEESE_SZ_EEES29_NS23_6thread17LinearCombinationISN_Li1EffLNS2A_9ScaleType4KindE0ELNS_15FloatRoundStyleE2ESN_EENS_4gemm15EpilogueDefaultEEEEEvvEEEEvNT_6ParamsE --------------------------
	.section	.nv.info._ZN7cutlass13device_kernelINS_4conv6kernel13ConvUniversalINS1_16ConvProblemShapeILNS1_8OperatorE0ELi2EEENS1_10collective14CollectiveConvINS1_46MainloopSm90TmaGmmaWarpSpecializedImplicitGemmILS5_0ELi18ELi2EN4cute5tupleIJNSA_1CILi2EEENSC_ILi1EEESE_EEENS1_36KernelImplicitTmaWarpSpecializedSm90ELi1EEENSB_IJNSC_ILi64EEENSC_ILi128EEENSB_IJNSC_ILi32EEEEEEEEENS_10bfloat16_tESN_NSA_8TiledMMAINSA_8MMA_AtomIJNSA_4SM904GMMA28MMA_64x128x16_F32BF16BF16_SSILNSR_5MajorE0ELST_0ELNSR_7ScaleInE1ELSU_1EEEEEENSA_6LayoutINSB_IJSE_SE_SE_EEENSB_IJNSC_ILi0EEESZ_SZ_EEEEENSB_IJNSA_10UnderscoreES12_S12_EEEEENS7_6detail26Sm90ImplicitGemmTileTraitsINSA_20SM90_TMA_LOAD_IM2COLENSA_14ComposedLayoutINSA_7SwizzleILi2ELi4ELi3EEENSA_18smem_ptr_flag_bitsILi16EEENSX_INSB_IJNSB_IJNSC_ILi8EEES1D_EEENSB_IJSK_SE_EEENSB_IJSE_NSC_ILi18EEEEEEEEENSB_IJNSB_IJSK_NSC_ILi256EEEEEENSB_IJSE_SZ_EEENSB_IJSZ_NSC_ILi2048EEEEEEEEEEEEEvEENS16_INSA_23SM90_TMA_LOAD_MULTICASTENS18_IS1A_S1C_NSX_INSB_IJNSB_IJS1D_NSC_ILi16EEEEEES1F_S1H_EEENSB_IJS1K_S1L_NSB_IJSZ_NSC_ILi4096EEEEEEEEEEEEEvEEEENS_8epilogue10collective6detail29Sm90TmaWarpSpecializedAdapterINS24_15DefaultEpilogueISN_NSB_IJNSB_IJlllEEESE_SZ_EEES29_NS23_6thread17LinearCombinationISN_Li1EffLNS2A_9ScaleType4KindE0ELNS_15FloatRoundStyleE2ESN_EENS_4gemm15EpilogueDefaultEEEEEvvEEEEvNT_6ParamsE,"",@"SHT_CUDA_INFO"
	.sectionflags	@""
	.align	4


	//----- nvinfo : EIATTR_CUDA_API_VERSION
	.align		4
        /*0000*/ 	.byte	0x04, 0x37
        /*0002*/ 	.short	(.L_18 - .L_17)
.L_17:
        /*0004*/ 	.word	0x00000082


	//----- nvinfo : EIATTR_KPARAM_INFO
	.align		4
.L_18:
        /*0008*/ 	.byte	0x04, 0x17
        /*000a*/ 	.short	(.L_20 - .L_19)
.L_19:
        /*000c*/ 	.word	0x00000000
        /*0010*/ 	.short	0x0000
        /*0012*/ 	.short	0x0070
        /*0014*/ 	.byte	0x00, 0xf0, 0x01, 0x0e


	//----- nvinfo : EIATTR_SPARSE_MMA_MASK
	.align		4
.L_20:
        /*0018*/ 	.byte	0x03, 0x50
        /*001a*/ 	.short	0x0000


	//----- nvinfo : EIATTR_MAXREG_COUNT
	.align		4
        /*001c*/ 	.byte	0x03, 0x1b
        /*001e*/ 	.short	0x00ff


	//----- nvinfo : EIATTR_NUM_BARRIERS
	.align		4
        /*0020*/ 	.byte	0x02, 0x4c
        /*0022*/ 	.byte	0x01
	.zero		1


	//----- nvinfo : EIATTR_MERCURY_ISA_VERSION
	.align		4
        /*0024*/ 	.byte	0x03, 0x5f
        /*0026*/ 	.short	0x0101


	//----- nvinfo : EIATTR_COOP_GROUP_MASK_REGIDS
	.align		4
        /*0028*/ 	.byte	0x04, 0x29
        /*002a*/ 	.short	(.L_22 - .L_21)


	//   ....[0]....
.L_21:
        /*002c*/ 	.word	0xffffffff


	//   ....[1]....
        /*0030*/ 	.word	0xffffffff


	//   ....[2]....
        /*0034*/ 	.word	0xffffffff


	//   ....[3]....
        /*0038*/ 	.word	0xffffffff


	//----- nvinfo : EIATTR_COOP_GROUP_INSTR_OFFSETS
	.align		4
.L_22:
        /*003c*/ 	.byte	0x04, 0x28
        /*003e*/ 	.short	(.L_24 - .L_23)


	//   ....[0]....
.L_23:
        /*0040*/ 	.word	0x00000070


	//   ....[1]....
        /*0044*/ 	.word	0x00000080


	//   ....[2]....
        /*0048*/ 	.word	0x00000140


	//   ....[3]....
        /*004c*/ 	.word	0x00000890


	//----- nvinfo : EIATTR_MBARRIER_INSTR_OFFSETS
	.align		4
.L_24:
        /*0050*/ 	.byte	0x04, 0x39
        /*0052*/ 	.short	(.L_26 - .L_25)


	//   ....[0]....
.L_25:
        /*0054*/ 	.word	0x00000310
        /*0058*/ 	.word	0x000000ff
        /*005c*/ 	.word	0x00036000
        /*0060*/ 	.short	0x0100
        /*0062*/ 	.byte	0x08
	.zero		1


	//   ....[1]....
        /*0064*/ 	.word	0x00000320
        /*0068*/ 	.word	0x000000ff
        /*006c*/ 	.word	0x00036090
        /*0070*/ 	.short	0x0100
        /*0072*/ 	.byte	0x08
	.zero		1


	//   ....[2]....
        /*0074*/ 	.word	0x00000330
        /*0078*/ 	.word	0x000000ff
        /*007c*/ 	.word	0x00036008
        /*0080*/ 	.short	0x0100
        /*0082*/ 	.byte	0x08
	.zero		1


	//   ....[3]....
        /*0084*/ 	.word	0x00000340
        /*0088*/ 	.word	0x000000ff
        /*008c*/ 	.word	0x00036098
        /*0090*/ 	.short	0x0100
        /*0092*/ 	.byte	0x08
	.zero		1


	//   ....[4]....
        /*0094*/ 	.word	0x00000350
        /*0098*/ 	.word	0x000000ff
        /*009c*/ 	.word	0x00036010
        /*00a0*/ 	.short	0x0100
        /*00a2*/ 	.byte	0x08
	.zero		1


	//   ....[5]....
        /*00a4*/ 	.word	0x00000360
        /*00a8*/ 	.word	0x000000ff
        /*00ac*/ 	.word	0x000360a0
        /*00b0*/ 	.short	0x0100
        /*00b2*/ 	.byte	0x08
	.zero		1


	//   ....[6]....
        /*00b4*/ 	.word	0x00000370
        /*00b8*/ 	.word	0x000000ff
        /*00bc*/ 	.word	0x00036018
        /*00c0*/ 	.short	0x0100
        /*00c2*/ 	.byte	0x08
	.zero		1


	//   ....[7]....
        /*00c4*/ 	.word	0x00000380
        /*00c8*/ 	.word	0x000000ff
        /*00cc*/ 	.word	0x000360a8
        /*00d0*/ 	.short	0x0100
        /*00d2*/ 	.byte	0x08
	.zero		1


	//   ....[8]....
        /*00d4*/ 	.word	0x00000390
        /*00d8*/ 	.word	0x000000ff
        /*00dc*/ 	.word	0x00036020
        /*00e0*/ 	.short	0x0100
        /*00e2*/ 	.byte	0x08
	.zero		1


	//   ....[9]....
        /*00e4*/ 	.word	0x000003a0
        /*00e8*/ 	.word	0x000000ff
        /*00ec*/ 	.word	0x000360b0
        /*00f0*/ 	.short	0x0100
        /*00f2*/ 	.byte	0x08
	.zero		1


	//   ....[10]....
        /*00f4*/ 	.word	0x000003b0
        /*00f8*/ 	.word	0x000000ff
        /*00fc*/ 	.word	0x00036028
        /*0100*/ 	.short	0x0100
        /*0102*/ 	.byte	0x08
	.zero		1


	//   ....[11]....
        /*0104*/ 	.word	0x000003c0
        /*0108*/ 	.word	0x000000ff
        /*010c*/ 	.word	0x000360b8
        /*0110*/ 	.short	0x0100
        /*0112*/ 	.byte	0x08
	.zero		1


	//   ....[12]....
        /*0114*/ 	.word	0x000003d0
        /*0118*/ 	.word	0x000000ff
        /*011c*/ 	.word	0x00036030
        /*0120*/ 	.short	0x0100
        /*0122*/ 	.byte	0x08
	.zero		1


	//   ....[13]....
        /*0124*/ 	.word	0x000003e0
        /*0128*/ 	.word	0x000000ff
        /*012c*/ 	.word	0x000360c0
        /*0130*/ 	.short	0x0100
        /*0132*/ 	.byte	0x08
	.zero		1


	//   ....[14]....
        /*0134*/ 	.word	0x000003f0
        /*0138*/ 	.word	0x000000ff
        /*013c*/ 	.word	0x00036038
        /*0140*/ 	.short	0x0100
        /*0142*/ 	.byte	0x08
	.zero		1


	//   ....[15]....
        /*0144*/ 	.word	0x00000400
        /*0148*/ 	.word	0x000000ff
        /*014c*/ 	.word	0x000360c8
        /*0150*/ 	.short	0x0100
        /*0152*/ 	.byte	0x08
	.zero		1


	//   ....[16]....
        /*0154*/ 	.word	0x00000410
        /*0158*/ 	.word	0x000000ff
        /*015c*/ 	.word	0x00036040
        /*0160*/ 	.short	0x0100
        /*0162*/ 	.byte	0x08
	.zero		1


	//   ....[17]....
        /*0164*/ 	.word	0x00000420
        /*0168*/ 	.word	0x000000ff
        /*016c*/ 	.word	0x000360d0
        /*0170*/ 	.short	0x0100
        /*0172*/ 	.byte	0x08
	.zero		1


	//   ....[18]....
        /*0174*/ 	.word	0x00000430
        /*0178*/ 	.word	0x000000ff
        /*017c*/ 	.word	0x00036048
        /*0180*/ 	.short	0x0100
        /*0182*/ 	.byte	0x08
	.zero		1


	//   ....[19]....
        /*0184*/ 	.word	0x00000440
        /*0188*/ 	.word	0x000000ff
        /*018c*/ 	.word	0x000360d8
        /*0190*/ 	.short	0x0100
        /*0192*/ 	.byte	0x08
	.zero		1


	//   ....[20]....
        /*0194*/ 	.word	0x00000450
        /*0198*/ 	.word	0x000000ff
        /*019c*/ 	.word	0x00036050
        /*01a0*/ 	.short	0x0100
        /*01a2*/ 	.byte	0x08
	.zero		1


	//   ....[21]....
        /*01a4*/ 	.word	0x00000460
        /*01a8*/ 	.word	0x000000ff
        /*01ac*/ 	.word	0x000360e0
        /*01b0*/ 	.short	0x0100
        /*01b2*/ 	.byte	0x08
	.zero		1


	//   ....[22]....
        /*01b4*/ 	.word	0x00000470
        /*01b8*/ 	.word	0x000000ff
        /*01bc*/ 	.word	0x00036058
        /*01c0*/ 	.short	0x0100
        /*01c2*/ 	.byte	0x08
	.zero		1


	//   ....[23]....
        /*01c4*/ 	.word	0x00000480
        /*01c8*/ 	.word	0x000000ff
        /*01cc*/ 	.word	0x000360e8
        /*01d0*/ 	.short	0x0100
        /*01d2*/ 	.byte	0x08
	.zero		1


	//   ....[24]....
        /*01d4*/ 	.word	0x00000490
        /*01d8*/ 	.word	0x000000ff
        /*01dc*/ 	.word	0x00036060
        /*01e0*/ 	.short	0x0100
        /*01e2*/ 	.byte	0x08
	.zero		1


	//   ....[25]....
        /*01e4*/ 	.word	0x000004a0
        /*01e8*/ 	.word	0x000000ff
        /*01ec*/ 	.word	0x000360f0
        /*01f0*/ 	.short	0x0100
        /*01f2*/ 	.byte	0x08
	.zero		1


	//   ....[26]....
        /*01f4*/ 	.word	0x000004b0
        /*01f8*/ 	.word	0x000000ff
        /*01fc*/ 	.word	0x00036068
        /*0200*/ 	.short	0x0100
        /*0202*/ 	.byte	0x08
	.zero		1


	//   ....[27]....
        /*0204*/ 	.word	0x000004c0
        /*0208*/ 	.word	0x000000ff
        /*020c*/ 	.word	0x000360f8
        /*0210*/ 	.short	0x0100
        /*0212*/ 	.byte	0x08
	.zero		1


	//   ....[28]....
        /*0214*/ 	.word	0x000004d0
        /*0218*/ 	.word	0x000000ff
        /*021c*/ 	.word	0x00036070
        /*0220*/ 	.short	0x0100
        /*0222*/ 	.byte	0x08
	.zero		1


	//   ....[29]....
        /*0224*/ 	.word	0x000004e0
        /*0228*/ 	.word	0x000000ff
        /*022c*/ 	.word	0x00036100
        /*0230*/ 	.short	0x0100
        /*0232*/ 	.byte	0x08
	.zero		1


	//   ....[30]....
        /*0234*/ 	.word	0x000004f0
        /*0238*/ 	.word	0x000000ff
        /*023c*/ 	.word	0x00036078
        /*0240*/ 	.short	0x0100
        /*0242*/ 	.byte	0x08
	.zero		1


	//   ....[31]....
        /*0244*/ 	.word	0x00000500
        /*0248*/ 	.word	0x000000ff
        /*024c*/ 	.word	0x00036108
        /*0250*/ 	.short	0x0100
        /*0252*/ 	.byte	0x08
	.zero		1


	//   ....[32]....
        /*0254*/ 	.word	0x00000510
        /*0258*/ 	.word	0x000000ff
        /*025c*/ 	.word	0x00036080
        /*0260*/ 	.short	0x0100
        /*0262*/ 	.byte	0x08
	.zero		1


	//   ....[33]....
        /*0264*/ 	.word	0x00000520
        /*0268*/ 	.word	0x000000ff
        /*026c*/ 	.word	0x00036110
        /*0270*/ 	.short	0x0100
        /*0272*/ 	.byte	0x08
	.zero		1


	//   ....[34]....
        /*0274*/ 	.word	0x00000530
        /*0278*/ 	.word	0x000000ff
        /*027c*/ 	.word	0x00036088
        /*0280*/ 	.short	0x0100
        /*0282*/ 	.byte	0x08
	.zero		1


	//   ....[35]....
        /*0284*/ 	.word	0x00000540
        /*0288*/ 	.word	0x000000ff
        /*028c*/ 	.word	0x00036118
        /*0290*/ 	.short	0x0100
        /*0292*/ 	.byte	0x08
	.zero		1


	//   ....[36]....
        /*0294*/ 	.word	0x00000ee0
        /*0298*/ 	.word	0x00000008
        /*029c*/ 	.word	0x00036000
        /*02a0*/ 	.short	0x010a
        /*02a2*/ 	.byte	0x3f
	.zero		1


	//   ....[37]....
        /*02a4*/ 	.word	0x000011c0
        /*02a8*/ 	.word	0x0000000b
        /*02ac*/ 	.word	0x00036000
        /*02b0*/ 	.short	0x010a
        /*02b2*/ 	.byte	0x3f
	.zero		1


	//   ....[38]....
        /*02b4*/ 	.word	0x00001320
        /*02b8*/ 	.word	0x0000000a
        /*02bc*/ 	.word	0x00000000
        /*02c0*/ 	.short	0x0101
        /*02c2*/ 	.byte	0x3f
	.zero		1


	//   ....[39]....
        /*02c4*/ 	.word	0x00001560
        /*02c8*/ 	.word	0x00000004
        /*02cc*/ 	.word	0x00000000
        /*02d0*/ 	.short	0x0101
        /*02d2*/ 	.byte	0x3f
	.zero		1


	//   ....[40]....
        /*02d4*/ 	.word	0x000060d0
        /*02d8*/ 	.word	0x00000014
        /*02dc*/ 	.word	0x00036090
        /*02e0*/ 	.short	0x010a
        /*02e2*/ 	.byte	0x3f
	.zero		1


	//   ....[41]....
        /*02e4*/ 	.word	0x000067a0
        /*02e8*/ 	.word	0x00000002
        /*02ec*/ 	.word	0x00000000
        /*02f0*/ 	.short	0x010a
        /*02f2*/ 	.byte	0x3f
	.zero		1


	//   ....[42]....
        /*02f4*/ 	.word	0x00006850
        /*02f8*/ 	.word	0x00000002
        /*02fc*/ 	.word	0x00000000
        /*0300*/ 	.short	0x010a
        /*0302*/ 	.byte	0x3f
	.zero		1


	//   ....[43]....
        /*0304*/ 	.word	0x00006900
        /*0308*/ 	.word	0x00000002
        /*030c*/ 	.word	0x00000000
        /*0310*/ 	.short	0x010a
        /*0312*/ 	.byte	0x3f
	.zero		1


	//   ....[44]....
        /*0314*/ 	.word	0x000069b0
        /*0318*/ 	.word	0x00000002
        /*031c*/ 	.word	0x00000000
        /*0320*/ 	.short	0x010a
        /*0322*/ 	.byte	0x3f
	.zero		1


	//   ....[45]....
        /*0324*/ 	.word	0x00006a60
        /*0328*/ 	.word	0x00000002
        /*032c*/ 	.word	0x00000000
        /*0330*/ 	.short	0x010a
        /*0332*/ 	.byte	0x3f
	.zero		1


	//   ....[46]....
        /*0334*/ 	.word	0x00006b10
        /*0338*/ 	.word	0x00000002
        /*033c*/ 	.word	0x00000000
        /*0340*/ 	.short	0x010a
        /*0342*/ 	.byte	0x3f
	.zero		1


	//   ....[47]....
        /*0344*/ 	.word	0x00006bc0
        /*0348*/ 	.word	0x00000002
        /*034c*/ 	.word	0x00000000
        /*0350*/ 	.short	0x010a
        /*0352*/ 	.byte	0x3f
	.zero		1


	//   ....[48]....
        /*0354*/ 	.word	0x00006c70
        /*0358*/ 	.word	0x00000002
        /*035c*/ 	.word	0x00000000
        /*0360*/ 	.short	0x010a
        /*0362*/ 	.byte	0x3f
	.zero		1


	//   ....[49]....
        /*0364*/ 	.word	0x00006d20
        /*0368*/ 	.word	0x00000002
        /*036c*/ 	.word	0x00000000
        /*0370*/ 	.short	0x010a
        /*0372*/ 	.byte	0x3f
	.zero		1


	//   ....[50]....
        /*0374*/ 	.word	0x00006dd0
        /*0378*/ 	.word	0x00000002
        /*037c*/ 	.word	0x00000000
        /*0380*/ 	.short	0x010a
        /*0382*/ 	.byte	0x3f
	.zero		1


	//   ....[51]....
        /*0384*/ 	.word	0x00006e80
        /*0388*/ 	.word	0x00000002
        /*038c*/ 	.word	0x00000000
        /*0390*/ 	.short	0x010a
        /*0392*/ 	.byte	0x3f
	.zero		1


	//   ....[52]....
        /*0394*/ 	.word	0x00006f30
        /*0398*/ 	.word	0x00000002
        /*039c*/ 	.word	0x00000000
        /*03a0*/ 	.short	0x010a
        /*03a2*/ 	.byte	0x3f
	.zero		1


	//   ....[53]....
        /*03a4*/ 	.word	0x00006fe0
        /*03a8*/ 	.word	0x00000002
        /*03ac*/ 	.word	0x00000000
        /*03b0*/ 	.short	0x010a
        /*03b2*/ 	.byte	0x3f
	.zero		1


	//   ....[54]....
        /*03b4*/ 	.word	0x00007090
        /*03b8*/ 	.word	0x00000002
        /*03bc*/ 	.word	0x00000000
        /*03c0*/ 	.short	0x010a
        /*03c2*/ 	.byte	0x3f
	.zero		1


	//   ....[55]....
        /*03c4*/ 	.word	0x00007140
        /*03c8*/ 	.word	0x00000002
        /*03cc*/ 	.word	0x00000000
        /*03d0*/ 	.short	0x010a
        /*03d2*/ 	.byte	0x3f
	.zero		1


	//   ....[56]....
        /*03d4*/ 	.word	0x000071f0
        /*03d8*/ 	.word	0x00000002
        /*03dc*/ 	.word	0x00000000
        /*03e0*/ 	.short	0x010a
        /*03e2*/ 	.byte	0x3f
	.zero		1


	//   ....[57]....
        /*03e4*/ 	.word	0x000072a0
        /*03e8*/ 	.word	0x00000002
        /*03ec*/ 	.word	0x00000000
        /*03f0*/ 	.short	0x010a
        /*03f2*/ 	.byte	0x3f
	.zero		1


	//   ....[58]....
        /*03f4*/ 	.word	0x00007350
        /*03f8*/ 	.word	0x00000003
        /*03fc*/ 	.word	0x00000000
        /*0400*/ 	.short	0x010a
        /*0402*/ 	.byte	0x3f
	.zero		1


	//----- nvinfo : EIATTR_NUM_MBARRIERS
	.align		4
.L_26:
        /*0404*/ 	.byte	0x03, 0x38
        /*0406*/ 	.short	0x0024


	//----- nvinfo : EIATTR_EXIT_INSTR_OFFSETS
	.align		4
        /*0408*/ 	.byte	0x04, 0x1c
        /*040a*/ 	.short	(.L_28 - .L_27)


	//   ....[0]....
.L_27:
        /*040c*/ 	.word	0x00000c10


	//   ....[1]....
        /*0410*/ 	.word	0x000016c0


	//   ....[2]....
        /*0414*/ 	.word	0x00004800


	//   ....[3]....
        /*0418*/ 	.word	0x00004830


	//   ....[4]....
        /*041c*/ 	.word	0x00005ea0


	//   ....[5]....
        /*0420*/ 	.word	0x00005ed0


	//   ....[6]....
        /*0424*/ 	.word	0x00005ef0


	//   ....[7]....
        /*0428*/ 	.word	0x00006690


	//   ....[8]....
        /*042c*/ 	.word	0x00007380


	//----- nvinfo : EIATTR_MAX_THREADS
	.align		4
.L_28:
        /*0430*/ 	.byte	0x04, 0x05
        /*0432*/ 	.short	(.L_30 - .L_29)
.L_29:
        /*0434*/ 	.word	0x00000100
        /*0438*/ 	.word	0x00000001
        /*043c*/ 	.word	0x00000001


	//----- nvinfo : EIATTR_CRS_STACK_SIZE
	.align		4
.L_30:
        /*0440*/ 	.byte	0x04, 0x1e
        /*0442*/ 	.short	(.L_32 - .L_31)
.L_31:
        /*0444*/ 	.word	0x00000000


	//----- nvinfo : EIATTR_CBANK_PARAM_SIZE
	.align		4
.L_32:
        /*0448*/ 	.byte	0x03, 0x19
        /*044a*/ 	.short	0x03f0


	//----- nvinfo : EIATTR_PARAM_CBANK
	.align		4
        /*044c*/ 	.byte	0x04, 0x0a
        /*044e*/ 	.short	(.L_34 - .L_33)
	.align		4
.L_33:
        /*0450*/ 	.word	index@(.nv.constant0._ZN7cutlass13device_kernelINS_4conv6kernel13ConvUniversalINS1_16ConvProblemShapeILNS1_8OperatorE0ELi2EEENS1_10collective14CollectiveConvINS1_46MainloopSm90TmaGmmaWarpSpecializedImplicitGemmILS5_0ELi18ELi2EN4cute5tupleIJNSA_1CILi2EEENSC_ILi1EEESE_EEENS1_36KernelImplicitTmaWarpSpecializedSm90ELi1EEENSB_IJNSC_ILi64EEENSC_ILi128EEENSB_IJNSC_ILi32EEEEEEEEENS_10bfloat16_tESN_NSA_8TiledMMAINSA_8MMA_AtomIJNSA_4SM904GMMA28MMA_64x128x16_F32BF16BF16_SSILNSR_5MajorE0ELST_0ELNSR_7ScaleInE1ELSU_1EEEEEENSA_6LayoutINSB_IJSE_SE_SE_EEENSB_IJNSC_ILi0EEESZ_SZ_EEEEENSB_IJNSA_10UnderscoreES12_S12_EEEEENS7_6detail26Sm90ImplicitGemmTileTraitsINSA_20SM90_TMA_LOAD_IM2COLENSA_14ComposedLayoutINSA_7SwizzleILi2ELi4ELi3EEENSA_18smem_ptr_flag_bitsILi16EEENSX_INSB_IJNSB_IJNSC_ILi8EEES1D_EEENSB_IJSK_SE_EEENSB_IJSE_NSC_ILi18EEEEEEEEENSB_IJNSB_IJSK_NSC_ILi256EEEEEENSB_IJSE_SZ_EEENSB_IJSZ_NSC_ILi2048EEEEEEEEEEEEEvEENS16_INSA_23SM90_TMA_LOAD_MULTICASTENS18_IS1A_S1C_NSX_INSB_IJNSB_IJS1D_NSC_ILi16EEEEEES1F_S1H_EEENSB_IJS1K_S1L_NSB_IJSZ_NSC_ILi4096EEEEEEEEEEEEEvEEEENS_8epilogue10collective6detail29Sm90TmaWarpSpecializedAdapterINS24_15DefaultEpilogueISN_NSB_IJNSB_IJlllEEESE_SZ_EEES29_NS23_6thread17LinearCombinationISN_Li1EffLNS2A_9ScaleType4KindE0ELNS_15FloatRoundStyleE2ESN_EENS_4gemm15EpilogueDefaultEEEEEvvEEEEvNT_6ParamsE)
        /*0454*/ 	.short	0x0210
        /*0456*/ 	.short	0x03f0


	//----- nvinfo : EIATTR_SW_WAR
	.align		4
.L_34:
        /*0458*/ 	.byte	0x04, 0x36
        /*045a*/ 	.short	(.L_36 - .L_35)
.L_35:
        /*045c*/ 	.word	0x00000008
.L_36:


//--------------------- .nv.callgraph             --------------------------
	.section	.nv.callgraph,"",@"SHT_CUDA_CALLGRAPH"
	.align	4
	.sectionentsize	8
	.align		4
        /*0000*/ 	.word	0x00000000
	.align		4
        /*0004*/ 	.word	0xffffffff
	.align		4
        /*0008*/ 	.word	0x00000000
	.align		4
        /*000c*/ 	.word	0xfffffffe
	.align		4
        /*0010*/ 	.word	0x00000000
	.align		4
        /*0014*/ 	.word	0xfffffffd
	.align		4
        /*0018*/ 	.word	0x00000000
	.align		4
        /*001c*/ 	.word	0xfffffffc


//--------------------- .nv.constant4             --------------------------
	.section	.nv.constant4,"a",@progbits
	.align	8
	.align		8
.nv.constant4:
        /*0000*/ 	.dword	_ZN39_INTERNAL_b47efedb_4_k_cu_3cc8d793_34314cuda3std3__45__cpo5beginE
	.align		8
        /*0008*/ 	.dword	_ZN39_INTERNAL_b47efedb_4_k_cu_3cc8d793_34314cuda3std3__45__cpo3endE
	.align		8
        /*0010*/ 	.dword	_ZN39_INTERNAL_b47efedb_4_k_cu_3cc8d793_34314cuda3std3__45__cpo6cbeginE
	.align		8
        /*0018*/ 	.dword	_ZN39_INTERNAL_b47efedb_4_k_cu_3cc8d793_34314cuda3std3__45__cpo4cendE
	.align		8
        /*0020*/ 	.dword	_ZN39_INTERNAL_b47efedb_4_k_cu_3cc8d793_34314cuda3std3__441_GLOBAL__N__b47efedb_4_k_cu_3cc8d793_34316ignoreE
	.align		8
        /*0028*/ 	.dword	_ZN39_INTERNAL_b47efedb_4_k_cu_3cc8d793_34314cuda3std3__419piecewise_constructE
	.align		8
        /*0030*/ 	.dword	_ZN39_INTERNAL_b47efedb_4_k_cu_3cc8d793_34314cuda3std3__48in_placeE
	.align		8
        /*0038*/ 	.dword	_ZN39_INTERNAL_b47efedb_4_k_cu_3cc8d793_34314cuda3std6ranges3__45__cpo4swapE
	.align		8
        /*0040*/ 	.dword	_ZN39_INTERNAL_b47efedb_4_k_cu_3cc8d793_34314cuda3std6ranges3__45__cpo9iter_moveE
	.align		8
        /*0048*/ 	.dword	_ZN39_INTERNAL_b47efedb_4_k_cu_3cc8d793_34314cute7productE
	.align		8
        /*0050*/ 	.dword	_ZN39_INTERNAL_b47efedb_4_k_cu_3cc8d793_34314cute1_E


//--------------------- .text._ZN7cutlass13device_kernelINS_4conv6kernel13ConvUniversalINS1_16ConvProblemShapeILNS1_8OperatorE0ELi2EEENS1_10collective14CollectiveConvINS1_46MainloopSm90TmaGmmaWarpSpecializedImplicitGemmILS5_0ELi18ELi2EN4cute5tupleIJNSA_1CILi2EEENSC_ILi1EEESE_EEENS1_36KernelImplicitTmaWarpSpecializedSm90ELi1EEENSB_IJNSC_ILi64EEENSC_ILi128EEENSB_IJNSC_ILi32EEEEEEEEENS_10bfloat16_tESN_NSA_8TiledMMAINSA_8MMA_AtomIJNSA_4SM904GMMA28MMA_64x128x16_F32BF16BF16_SSILNSR_5MajorE0ELST_0ELNSR_7ScaleInE1ELSU_1EEEEEENSA_6LayoutINSB_IJSE_SE_SE_EEENSB_IJNSC_ILi0EEESZ_SZ_EEEEENSB_IJNSA_10UnderscoreES12_S12_EEEEENS7_6detail26Sm90ImplicitGemmTileTraitsINSA_20SM90_TMA_LOAD_IM2COLENSA_14ComposedLayoutINSA_7SwizzleILi2ELi4ELi3EEENSA_18smem_ptr_flag_bitsILi16EEENSX_INSB_IJNSB_IJNSC_ILi8EEES1D_EEENSB_IJSK_SE_EEENSB_IJSE_NSC_ILi18EEEEEEEEENSB_IJNSB_IJSK_NSC_ILi256EEEEEENSB_IJSE_SZ_EEENSB_IJSZ_NSC_ILi2048EEEEEEEEEEEEEvEENS16_INSA_23SM90_TMA_LOAD_MULTICASTENS18_IS1A_S1C_NSX_INSB_IJNSB_IJS1D_NSC_ILi16EEEEEES1F_S1H_EEENSB_IJS1K_S1L_NSB_IJSZ_NSC_ILi4096EEEEEEEEEEEEEvEEEENS_8epilogue10collective6detail29Sm90TmaWarpSpecializedAdapterINS24_15DefaultEpilogueISN_NSB_IJNSB_IJlllEEESE_SZ_EEES29_NS23_6thread17LinearCombinationISN_Li1EffLNS2A_9ScaleType4KindE0ELNS_15FloatRoundStyleE2ESN_EENS_4gemm15EpilogueDefaultEEEEEvvEEEEvNT_6ParamsE --------------------------
	.section	.text._ZN7cutlass13device_kernelINS_4conv6kernel13ConvUniversalINS1_16ConvProblemShapeILNS1_8OperatorE0ELi2EEENS1_10collective14CollectiveConvINS1_46MainloopSm90TmaGmmaWarpSpecializedImplicitGemmILS5_0ELi18ELi2EN4cute5tupleIJNSA_1CILi2EEENSC_ILi1EEESE_EEENS1_36KernelImplicitTmaWarpSpecializedSm90ELi1EEENSB_IJNSC_ILi64EEENSC_ILi128EEENSB_IJNSC_ILi32EEEEEEEEENS_10bfloat16_tESN_NSA_8TiledMMAINSA_8MMA_AtomIJNSA_4SM904GMMA28MMA_64x128x16_F32BF16BF16_SSILNSR_5MajorE0ELST_0ELNSR_7ScaleInE1ELSU_1EEEEEENSA_6LayoutINSB_IJSE_SE_SE_EEENSB_IJNSC_ILi0EEESZ_SZ_EEEEENSB_IJNSA_10UnderscoreES12_S12_EEEEENS7_6detail26Sm90ImplicitGemmTileTraitsINSA_20SM90_TMA_LOAD_IM2COLENSA_14ComposedLayoutINSA_7SwizzleILi2ELi4ELi3EEENSA_18smem_ptr_flag_bitsILi16EEENSX_INSB_IJNSB_IJNSC_ILi8EEES1D_EEENSB_IJSK_SE_EEENSB_IJSE_NSC_ILi18EEEEEEEEENSB_IJNSB_IJSK_NSC_ILi256EEEEEENSB_IJSE_SZ_EEENSB_IJSZ_NSC_ILi2048EEEEEEEEEEEEEvEENS16_INSA_23SM90_TMA_LOAD_MULTICASTENS18_IS1A_S1C_NSX_INSB_IJNSB_IJS1D_NSC_ILi16EEEEEES1F_S1H_EEENSB_IJS1K_S1L_NSB_IJSZ_NSC_ILi4096EEEEEEEEEEEEEvEEEENS_8epilogue10collective6detail29Sm90TmaWarpSpecializedAdapterINS24_15DefaultEpilogueISN_NSB_IJNSB_IJlllEEESE_SZ_EEES29_NS23_6thread17LinearCombinationISN_Li1EffLNS2A_9ScaleType4KindE0ELNS_15FloatRoundStyleE2ESN_EENS_4gemm15EpilogueDefaultEEEEEvvEEEEvNT_6ParamsE,"ax",@progbits
	.align	128
.text._ZN7cutlass13device_kernelINS_4conv6kernel13ConvUniversalINS1_16ConvProblemShapeILNS1_8OperatorE0ELi2EEENS1_10collective14CollectiveConvINS1_46MainloopSm90TmaGmmaWarpSpecializedImplicitGemmILS5_0ELi18ELi2EN4cute5tupleIJNSA_1CILi2EEENSC_ILi1EEESE_EEENS1_36KernelImplicitTmaWarpSpecializedSm90ELi1EEENSB_IJNSC_ILi64EEENSC_ILi128EEENSB_IJNSC_ILi32EEEEEEEEENS_10bfloat16_tESN_NSA_8TiledMMAINSA_8MMA_AtomIJNSA_4SM904GMMA28MMA_64x128x16_F32BF16BF16_SSILNSR_5MajorE0ELST_0ELNSR_7ScaleInE1ELSU_1EEEEEENSA_6LayoutINSB_IJSE_SE_SE_EEENSB_IJNSC_ILi0EEESZ_SZ_EEEEENSB_IJNSA_10UnderscoreES12_S12_EEEEENS7_6detail26Sm90ImplicitGemmTileTraitsINSA_20SM90_TMA_LOAD_IM2COLENSA_14ComposedLayoutINSA_7SwizzleILi2ELi4ELi3EEENSA_18smem_ptr_flag_bitsILi16EEENSX_INSB_IJNSB_IJNSC_ILi8EEES1D_EEENSB_IJSK_SE_EEENSB_IJSE_NSC_ILi18EEEEEEEEENSB_IJNSB_IJSK_NSC_ILi256EEEEEENSB_IJSE_SZ_EEENSB_IJSZ_NSC_ILi2048EEEEEEEEEEEEEvEENS16_INSA_23SM90_TMA_LOAD_MULTICASTENS18_IS1A_S1C_NSX_INSB_IJNSB_IJS1D_NSC_ILi16EEEEEES1F_S1H_EEENSB_IJS1K_S1L_NSB_IJSZ_NSC_ILi4096EEEEEEEEEEEEEvEEEENS_8epilogue10collective6detail29Sm90TmaWarpSpecializedAdapterINS24_15DefaultEpilogueISN_NSB_IJNSB_IJlllEEESE_SZ_EEES29_NS23_6thread17LinearCombinationISN_Li1EffLNS2A_9ScaleType4KindE0ELNS_15FloatRoundStyleE2ESN_EENS_4gemm15EpilogueDefaultEEEEEvvEEEEvNT_6ParamsE:
        .type           _ZN7cutlass13device_kernelINS_4conv6kernel13ConvUniversalINS1_16ConvProblemShapeILNS1_8OperatorE0ELi2EEENS1_10collective14CollectiveConvINS1_46MainloopSm90TmaGmmaWarpSpecializedImplicitGemmILS5_0ELi18ELi2EN4cute5tupleIJNSA_1CILi2EEENSC_ILi1EEESE_EEENS1_36KernelImplicitTmaWarpSpecializedSm90ELi1EEENSB_IJNSC_ILi64EEENSC_ILi128EEENSB_IJNSC_ILi32EEEEEEEEENS_10bfloat16_tESN_NSA_8TiledMMAINSA_8MMA_AtomIJNSA_4SM904GMMA28MMA_64x128x16_F32BF16BF16_SSILNSR_5MajorE0ELST_0ELNSR_7ScaleInE1ELSU_1EEEEEENSA_6LayoutINSB_IJSE_SE_SE_EEENSB_IJNSC_ILi0EEESZ_SZ_EEEEENSB_IJNSA_10UnderscoreES12_S12_EEEEENS7_6detail26Sm90ImplicitGemmTileTraitsINSA_20SM90_TMA_LOAD_IM2COLENSA_14ComposedLayoutINSA_7SwizzleILi2ELi4ELi3EEENSA_18smem_ptr_flag_bitsILi16EEENSX_INSB_IJNSB_IJNSC_ILi8EEES1D_EEENSB_IJSK_SE_EEENSB_IJSE_NSC_ILi18EEEEEEEEENSB_IJNSB_IJSK_NSC_ILi256EEEEEENSB_IJSE_SZ_EEENSB_IJSZ_NSC_ILi2048EEEEEEEEEEEEEvEENS16_INSA_23SM90_TMA_LOAD_MULTICASTENS18_IS1A_S1C_NSX_INSB_IJNSB_IJS1D_NSC_ILi16EEEEEES1F_S1H_EEENSB_IJS1K_S1L_NSB_IJSZ_NSC_ILi4096EEEEEEEEEEEEEvEEEENS_8epilogue10collective6detail29Sm90TmaWarpSpecializedAdapterINS24_15DefaultEpilogueISN_NSB_IJNSB_IJlllEEESE_SZ_EEES29_NS23_6thread17LinearCombinationISN_Li1EffLNS2A_9ScaleType4KindE0ELNS_15FloatRoundStyleE2ESN_EENS_4gemm15EpilogueDefaultEEEEEvvEEEEvNT_6ParamsE,@function
        .size           _ZN7cutlass13device_kernelINS_4conv6kernel13ConvUniversalINS1_16ConvProblemShapeILNS1_8OperatorE0ELi2EEENS1_10collective14CollectiveConvINS1_46MainloopSm90TmaGmmaWarpSpecializedImplicitGemmILS5_0ELi18ELi2EN4cute5tupleIJNSA_1CILi2EEENSC_ILi1EEESE_EEENS1_36KernelImplicitTmaWarpSpecializedSm90ELi1EEENSB_IJNSC_ILi64EEENSC_ILi128EEENSB_IJNSC_ILi32EEEEEEEEENS_10bfloat16_tESN_NSA_8TiledMMAINSA_8MMA_AtomIJNSA_4SM904GMMA28MMA_64x128x16_F32BF16BF16_SSILNSR_5MajorE0ELST_0ELNSR_7ScaleInE1ELSU_1EEEEEENSA_6LayoutINSB_IJSE_SE_SE_EEENSB_IJNSC_ILi0EEESZ_SZ_EEEEENSB_IJNSA_10UnderscoreES12_S12_EEEEENS7_6detail26Sm90ImplicitGemmTileTraitsINSA_20SM90_TMA_LOAD_IM2COLENSA_14ComposedLayoutINSA_7SwizzleILi2ELi4ELi3EEENSA_18smem_ptr_flag_bitsILi16EEENSX_INSB_IJNSB_IJNSC_ILi8EEES1D_EEENSB_IJSK_SE_EEENSB_IJSE_NSC_ILi18EEEEEEEEENSB_IJNSB_IJSK_NSC_ILi256EEEEEENSB_IJSE_SZ_EEENSB_IJSZ_NSC_ILi2048EEEEEEEEEEEEEvEENS16_INSA_23SM90_TMA_LOAD_MULTICASTENS18_IS1A_S1C_NSX_INSB_IJNSB_IJS1D_NSC_ILi16EEEEEES1F_S1H_EEENSB_IJS1K_S1L_NSB_IJSZ_NSC_ILi4096EEEEEEEEEEEEEvEEEENS_8epilogue10collective6detail29Sm90TmaWarpSpecializedAdapterINS24_15DefaultEpilogueISN_NSB_IJNSB_IJlllEEESE_SZ_EEES29_NS23_6thread17LinearCombinationISN_Li1EffLNS2A_9ScaleType4KindE0ELNS_15FloatRoundStyleE2ESN_EENS_4gemm15EpilogueDefaultEEEEEvvEEEEvNT_6ParamsE,(.L_x_178 - _ZN7cutlass13device_kernelINS_4conv6kernel13ConvUniversalINS1_16ConvProblemShapeILNS1_8OperatorE0ELi2EEENS1_10collective14CollectiveConvINS1_46MainloopSm90TmaGmmaWarpSpecializedImplicitGemmILS5_0ELi18ELi2EN4cute5tupleIJNSA_1CILi2EEENSC_ILi1EEESE_EEENS1_36KernelImplicitTmaWarpSpecializedSm90ELi1EEENSB_IJNSC_ILi64EEENSC_ILi128EEENSB_IJNSC_ILi32EEEEEEEEENS_10bfloat16_tESN_NSA_8TiledMMAINSA_8MMA_AtomIJNSA_4SM904GMMA28MMA_64x128x16_F32BF16BF16_SSILNSR_5MajorE0ELST_0ELNSR_7ScaleInE1ELSU_1EEEEEENSA_6LayoutINSB_IJSE_SE_SE_EEENSB_IJNSC_ILi0EEESZ_SZ_EEEEENSB_IJNSA_10UnderscoreES12_S12_EEEEENS7_6detail26Sm90ImplicitGemmTileTraitsINSA_20SM90_TMA_LOAD_IM2COLENSA_14ComposedLayoutINSA_7SwizzleILi2ELi4ELi3EEENSA_18smem_ptr_flag_bitsILi16EEENSX_INSB_IJNSB_IJNSC_ILi8EEES1D_EEENSB_IJSK_SE_EEENSB_IJSE_NSC_ILi18EEEEEEEEENSB_IJNSB_IJSK_NSC_ILi256EEEEEENSB_IJSE_SZ_EEENSB_IJSZ_NSC_ILi2048EEEEEEEEEEEEEvEENS16_INSA_23SM90_TMA_LOAD_MULTICASTENS18_IS1A_S1C_NSX_INSB_IJNSB_IJS1D_NSC_ILi16EEEEEES1F_S1H_EEENSB_IJS1K_S1L_NSB_IJSZ_NSC_ILi4096EEEEEEEEEEEEEvEEEENS_8epilogue10collective6detail29Sm90TmaWarpSpecializedAdapterINS24_15DefaultEpilogueISN_NSB_IJNSB_IJlllEEESE_SZ_EEES29_NS23_6thread17LinearCombinationISN_Li1EffLNS2A_9ScaleType4KindE0ELNS_15FloatRoundStyleE2ESN_EENS_4gemm15EpilogueDefaultEEEEEvvEEEEvNT_6ParamsE)
        .other          _ZN7cutlass13device_kernelINS_4conv6kernel13ConvUniversalINS1_16ConvProblemShapeILNS1_8OperatorE0ELi2EEENS1_10collective14CollectiveConvINS1_46MainloopSm90TmaGmmaWarpSpecializedImplicitGemmILS5_0ELi18ELi2EN4cute5tupleIJNSA_1CILi2EEENSC_ILi1EEESE_EEENS1_36KernelImplicitTmaWarpSpecializedSm90ELi1EEENSB_IJNSC_ILi64EEENSC_ILi128EEENSB_IJNSC_ILi32EEEEEEEEENS_10bfloat16_tESN_NSA_8TiledMMAINSA_8MMA_AtomIJNSA_4SM904GMMA28MMA_64x128x16_F32BF16BF16_SSILNSR_5MajorE0ELST_0ELNSR_7ScaleInE1ELSU_1EEEEEENSA_6LayoutINSB_IJSE_SE_SE_EEENSB_IJNSC_ILi0EEESZ_SZ_EEEEENSB_IJNSA_10UnderscoreES12_S12_EEEEENS7_6detail26Sm90ImplicitGemmTileTraitsINSA_20SM90_TMA_LOAD_IM2COLENSA_14ComposedLayoutINSA_7SwizzleILi2ELi4ELi3EEENSA_18smem_ptr_flag_bitsILi16EEENSX_INSB_IJNSB_IJNSC_ILi8EEES1D_EEENSB_IJSK_SE_EEENSB_IJSE_NSC_ILi18EEEEEEEEENSB_IJNSB_IJSK_NSC_ILi256EEEEEENSB_IJSE_SZ_EEENSB_IJSZ_NSC_ILi2048EEEEEEEEEEEEEvEENS16_INSA_23SM90_TMA_LOAD_MULTICASTENS18_IS1A_S1C_NSX_INSB_IJNSB_IJS1D_NSC_ILi16EEEEEES1F_S1H_EEENSB_IJS1K_S1L_NSB_IJSZ_NSC_ILi4096EEEEEEEEEEEEEvEEEENS_8epilogue10collective6detail29Sm90TmaWarpSpecializedAdapterINS24_15DefaultEpilogueISN_NSB_IJNSB_IJlllEEESE_SZ_EEES29_NS23_6thread17LinearCombinationISN_Li1EffLNS2A_9ScaleType4KindE0ELNS_15FloatRoundStyleE2ESN_EENS_4gemm15EpilogueDefaultEEEEEvvEEEEvNT_6ParamsE,@"STO_CUDA_ENTRY STV_DEFAULT"
_ZN7cutlass13device_kernelINS_4conv6kernel13ConvUniversalINS1_16ConvProblemShapeILNS1_8OperatorE0ELi2EEENS1_10collective14CollectiveConvINS1_46MainloopSm90TmaGmmaWarpSpecializedImplicitGemmILS5_0ELi18ELi2EN4cute5tupleIJNSA_1CILi2EEENSC_ILi1EEESE_EEENS1_36KernelImplicitTmaWarpSpecializedSm90ELi1EEENSB_IJNSC_ILi64EEENSC_ILi128EEENSB_IJNSC_ILi32EEEEEEEEENS_10bfloat16_tESN_NSA_8TiledMMAINSA_8MMA_AtomIJNSA_4SM904GMMA28MMA_64x128x16_F32BF16BF16_SSILNSR_5MajorE0ELST_0ELNSR_7ScaleInE1ELSU_1EEEEEENSA_6LayoutINSB_IJSE_SE_SE_EEENSB_IJNSC_ILi0EEESZ_SZ_EEEEENSB_IJNSA_10UnderscoreES12_S12_EEEEENS7_6detail26Sm90ImplicitGemmTileTraitsINSA_20SM90_TMA_LOAD_IM2COLENSA_14ComposedLayoutINSA_7SwizzleILi2ELi4ELi3EEENSA_18smem_ptr_flag_bitsILi16EEENSX_INSB_IJNSB_IJNSC_ILi8EEES1D_EEENSB_IJSK_SE_EEENSB_IJSE_NSC_ILi18EEEEEEEEENSB_IJNSB_IJSK_NSC_ILi256EEEEEENSB_IJSE_SZ_EEENSB_IJSZ_NSC_ILi2048EEEEEEEEEEEEEvEENS16_INSA_23SM90_TMA_LOAD_MULTICASTENS18_IS1A_S1C_NSX_INSB_IJNSB_IJS1D_NSC_ILi16EEEEEES1F_S1H_EEENSB_IJS1K_S1L_NSB_IJSZ_NSC_ILi4096EEEEEEEEEEEEEvEEEENS_8epilogue10collective6detail29Sm90TmaWarpSpecializedAdapterINS24_15DefaultEpilogueISN_NSB_IJNSB_IJlllEEESE_SZ_EEES29_NS23_6thread17LinearCombinationISN_Li1EffLNS2A_9ScaleType4KindE0ELNS_15FloatRoundStyleE2ESN_EENS_4gemm15EpilogueDefaultEEEEEvvEEEEvNT_6ParamsE:
[----:B------:R-:W-:Y:S01]  /*0000*/  LDC R1, c[0x0][0x28] ;  /* 0x00000a00ff017b82 */ /* 0x000fe20000000800 */
[----:B------:R-:W0:Y:S01]  /*0010*/  S2R R10, SR_TID.X ;  /* 0x00000000000a7919 */ /* 0x000e220000002100 */
[----:B------:R-:W-:Y:S01]  /*0020*/  ELECT P0, URZ, PT ;  /* 0x00000000003f782f */ /* 0x000fe20003800000 */
[----:B------:R-:W-:Y:S01]  /*0030*/  BSSY B0, `(.L_x_0) ;  /* 0x0000010000007945 */ /* 0x000fe20003800000 */
[----:B------:R-:W1:Y:S01]  /*0040*/  S2R R11, SR_CTAID.X ;  /* 0x00000000000b7919 */ /* 0x000e620000002500 */
[--C-:B0-----:R-:W-:Y:S02]  /*0050*/  SHF.R.U32.HI R0, RZ, 0x5, R10.reuse ;  /* 0x00000005ff007819 */ /* 0x101fe4000001160a */
[----:B------:R-:W-:-:S03]  /*0060*/  SHF.R.U32.HI R3, RZ, 0x7, R10 ;  /* 0x00000007ff037819 */ /* 0x000fc6000001160a */
[----:B------:R-:W0:Y:S04]  /*0070*/  SHFL.IDX PT, R2, R0, RZ, 0x1f ;  /* 0x00001fff00027589 */ /* 0x000e2800000e0000 */
[----:B------:R2:W3:Y:S01]  /*0080*/  SHFL.IDX PT, R9, R3, RZ, 0x1f ;  /* 0x00001fff03097589 */ /* 0x0004e200000e0000 */
[----:B0-----:R-:W-:-:S13]  /*0090*/  ISETP.NE.OR P0, PT, R2, RZ, !P0 ;  /* 0x000000ff0200720c */ /* 0x001fda0004705670 */
[----:B-123--:R-:W-:Y:S05]  /*00a0*/  @P0 BRA `(.L_x_1) ;  /* 0x0000000000200947 */ /* 0x00efea0003800000 */
[----:B------:R-:W-:Y:S02]  /*00b0*/  ULDC.64 UR4, c[0x0][0x198] ;  /* 0x0000660000047ab9 */ /* 0x000fe40000000a00 */
[----:B------:R-:W-:Y:S02]  /*00c0*/  UIADD3 UR6, UP0, UR4, 0xf0, URZ ;  /* 0x000000f004067890 */ /* 0x000fe4000ff1e03f */
[----:B------:R-:W-:Y:S02]  /*00d0*/  UIADD3 UR4, UP1, UR4, 0x1f0, URZ ;  /* 0x000001f004047890 */ /* 0x000fe4000ff3e03f */
[----:B------:R-:W-:Y:S02]  /*00e0*/  UIADD3.X UR7, URZ, UR5, URZ, UP0, !UPT ;  /* 0x000000053f077290 */ /* 0x000fe400087fe43f */
[----:B------:R-:W-:-:S07]  /*00f0*/  UIADD3.X UR5, URZ, UR5, URZ, UP1, !UPT ;  /* 0x000000053f057290 */ /* 0x000fce0008ffe43f */
[----:B------:R0:W-:Y:S02]  /*0100*/  UTMACCTL.PF [UR6] ;  /* 0x00000000060079b9 */ /* 0x0001e40008040000 */
[----:B------:R0:W-:Y:S02]  /*0110*/  UTMACCTL.PF [UR4] ;  /* 0x00000000040079b9 */ /* 0x0001e40008040000 */
[----:B0-----:R-:W-:Y:S01]  /*0120*/  NOP ;  /* 0x0000000000007918 */ /* 0x001fe20000000000 */
.L_x_1:
[----:B------:R-:W-:Y:S05]  /*0130*/  BSYNC B0 ;  /* 0x0000000000007941 */ /* 0x000fea0003800000 */
.L_x_0:
[----:B------:R-:W0:Y:S01]  /*0140*/  SHFL.IDX PT, R0, R0, RZ, 0x1f ;  /* 0x00001fff00007589 */ /* 0x000e2200000e0000 */
[----:B------:R-:W-:Y:S02]  /*0150*/  SHF.R.S32.HI R3, RZ, 0x1f, R10 ;  /* 0x0000001fff037819 */ /* 0x000fe4000001140a */
[----:B------:R-:W-:Y:S01]  /*0160*/  I2FP.F32.U32 R6, R11 ;  /* 0x0000000b00067245 */ /* 0x000fe20000201000 */
[----:B------:R-:W1:Y:S01]  /*0170*/  S2R R13, SR_CTAID.Y ;  /* 0x00000000000d7919 */ /* 0x000e620000002600 */
[----:B------:R-:W-:-:S04]  /*0180*/  LEA.HI R3, R3, R10, RZ, 0x7 ;  /* 0x0000000a03037211 */ /* 0x000fc800078f38ff */
[----:B------:R-:W-:-:S05]  /*0190*/  LOP3.LUT R3, R3, 0xffffff80, RZ, 0xc0, !PT ;  /* 0xffffff8003037812 */ /* 0x000fca00078ec0ff */
[----:B------:R-:W-:-:S05]  /*01a0*/  IMAD.IADD R12, R10, 0x1, -R3 ;  /* 0x000000010a0c7824 */ /* 0x000fca00078e0a03 */
[----:B------:R-:W-:-:S04]  /*01b0*/  SHF.R.S32.HI R3, RZ, 0x1f, R12 ;  /* 0x0000001fff037819 */ /* 0x000fc8000001140c */
[----:B------:R-:W-:Y:S02]  /*01c0*/  LEA.HI R3, R3, R12, RZ, 0x3 ;  /* 0x0000000c03037211 */ /* 0x000fe400078f18ff */
[----:B0-----:R-:W-:Y:S02]  /*01d0*/  ISETP.NE.AND P0, PT, R0, RZ, PT ;  /* 0x000000ff0000720c */ /* 0x001fe40003f05270 */
[--C-:B------:R-:W-:Y:S02]  /*01e0*/  SHF.R.S32.HI R4, RZ, 0x3, R3.reuse ;  /* 0x00000003ff047819 */ /* 0x100fe40000011403 */
[----:B------:R-:W-:Y:S02]  /*01f0*/  SHF.R.S32.HI R3, RZ, 0x1f, R3 ;  /* 0x0000001fff037819 */ /* 0x000fe40000011403 */
[----:B------:R-:W-:-:S07]  /*0200*/  SHF.R.S32.HI R5, RZ, 0x1f, R0 ;  /* 0x0000001fff057819 */ /* 0x000fce0000011400 */
[----:B-1----:R-:W-:Y:S05]  /*0210*/  @P0 BRA `(.L_x_2) ;  /* 0x0000000000d40947 */ /* 0x002fea0003800000 */
[----:B------:R-:W-:Y:S01]  /*0220*/  ELECT P0, URZ, PT ;  /* 0x00000000003f782f */ /* 0x000fe20003800000 */
[----:B------:R-:W-:-:S12]  /*0230*/  BSSY B0, `(.L_x_2) ;  /* 0x0000033000007945 */ /* 0x000fd80003800000 */
[----:B------:R-:W-:Y:S05]  /*0240*/  @!P0 BRA `(.L_x_3) ;  /* 0x0000000000c48947 */ /* 0x000fea0003800000 */
[----:B------:R-:W0:Y:S01]  /*0250*/  S2UR UR8, SR_CgaCtaId ;  /* 0x00000000000879c3 */ /* 0x000e220000008800 */
[----:B------:R-:W-:Y:S01]  /*0260*/  UMOV UR4, 0x400 ;  /* 0x0000040000047882 */ /* 0x000fe20000000000 */
[----:B------:R-:W-:Y:S01]  /*0270*/  UMOV UR5, 0x1 ;  /* 0x0000000100057882 */ /* 0x000fe20000000000 */
[----:B------:R-:W-:Y:S02]  /*0280*/  UMOV UR6, 0x2 ;  /* 0x0000000200067882 */ /* 0x000fe40000000000 */
[----:B------:R-:W-:-:S04]  /*0290*/  UIADD3 UR6, -UR6, 0x100000, URZ ;  /* 0x0010000006067890 */ /* 0x000fc8000fffe13f */
[----:B------:R-:W-:Y:S02]  /*02a0*/  USHF.L.U32 UR7, UR6, 0xb, URZ ;  /* 0x0000000b06077899 */ /* 0x000fe4000800063f */
[----:B------:R-:W-:Y:S02]  /*02b0*/  USHF.L.U32 UR6, UR6, 0x1, URZ ;  /* 0x0000000106067899 */ /* 0x000fe4000800063f */
[----:B0-----:R-:W-:Y:S02]  /*02c0*/  ULEA UR8, UR8, UR4, 0x18 ;  /* 0x0000000408087291 */ /* 0x001fe4000f8ec03f */
[----:B------:R-:W-:-:S04]  /*02d0*/  UIADD3 UR4, -UR5, 0x100000, URZ ;  /* 0x0010000005047890 */ /* 0x000fc8000fffe13f */
[----:B------:R-:W-:Y:S02]  /*02e0*/  USHF.L.U32 UR5, UR4, 0xb, URZ ;  /* 0x0000000b04057899 */ /* 0x000fe4000800063f */
[----:B------:R-:W-:Y:S01]  /*02f0*/  USHF.L.U32 UR4, UR4, 0x1, URZ ;  /* 0x0000000104047899 */ /* 0x000fe2000800063f */
[----:B------:R-:W0:Y:S11]  /*0300*/  FENCE.VIEW.ASYNC.S ;  /* 0x00000000000073c6 */ /* 0x000e360000000000 */
[----:B0-----:R0:W1:Y:S01]  /*0310*/  SYNCS.EXCH.64 URZ, [UR8+0x36000], UR4 ;  /* 0x03600004083f75b2 */ /* 0x0010620008000100 */
[----:B------:R0:W2:Y:S01]  /*0320*/  SYNCS.EXCH.64 URZ, [UR8+0x36090], UR6 ;  /* 0x03609006083f75b2 */ /* 0x0000a20008000100 */
[----:B------:R0:W3:Y:S01]  /*0330*/  SYNCS.EXCH.64 URZ, [UR8+0x36008], UR4 ;  /* 0x03600804083f75b2 */ /* 0x0000e20008000100 */
[----:B------:R0:W4:Y:S01]  /*0340*/  SYNCS.EXCH.64 URZ, [UR8+0x36098], UR6 ;  /* 0x03609806083f75b2 */ /* 0x0001220008000100 */
[----:B------:R0:W0:Y:S01]  /*0350*/  SYNCS.EXCH.64 URZ, [UR8+0x36010], UR4 ;  /* 0x03601004083f75b2 */ /* 0x0000220008000100 */
        /* <DEDUP_REMOVED lines=31> */
[----:B-1234-:R-:W-:Y:S01]  /*0550*/  NOP ;  /* 0x0000000000007918 */ /* 0x01efe20000000000 */
.L_x_3:
[----:B0-----:R-:W-:Y:S05]  /*0560*/  BSYNC B0 ;  /* 0x0000000000007941 */ /* 0x001fea0003800000 */
.L_x_2:
[----:B------:R-:W-:Y:S01]  /*0570*/  ULDC UR4, c[0x0][0x150] ;  /* 0x0000540000047ab9 */ /* 0x000fe20000000800 */
[----:B------:R-:W-:Y:S01]  /*0580*/  LEA.HI R3, R3, R4, RZ, 0x2 ;  /* 0x0000000403037211 */ /* 0x000fe200078f10ff */
[----:B------:R-:W-:Y:S01]  /*0590*/  FMUL R6, R6, UR4 ;  /* 0x0000000406067c20 */ /* 0x000fe20008400000 */
[----:B------:R-:W-:Y:S01]  /*05a0*/  LEA.HI R5, R5, R0, RZ, 0x2 ;  /* 0x0000000005057211 */ /* 0x000fe200078f10ff */
[----:B------:R-:W-:Y:S01]  /*05b0*/  ULDC UR4, c[0x0][0x154] ;  /* 0x0000550000047ab9 */ /* 0x000fe20000000800 */
[----:B------:R-:W-:Y:S01]  /*05c0*/  LOP3.LUT R3, R3, 0xfffffffc, RZ, 0xc0, !PT ;  /* 0xfffffffc03037812 */ /* 0x000fe200078ec0ff */
[----:B------:R-:W0:Y:S01]  /*05d0*/  LDC R14, c[0x0][0x140] ;  /* 0x00005000ff0e7b82 */ /* 0x000e220000000800 */
[----:B------:R-:W-:Y:S01]  /*05e0*/  LOP3.LUT R5, R5, 0x3ffffffc, RZ, 0xc0, !PT ;  /* 0x3ffffffc05057812 */ /* 0x000fe200078ec0ff */
[----:B------:R-:W1:Y:S01]  /*05f0*/  F2I.U32.TRUNC.NTZ R6, R6 ;  /* 0x0000000600067305 */ /* 0x000e62000020f000 */
[----:B------:R-:W-:Y:S01]  /*0600*/  LOP3.LUT P0, RZ, R12, 0x7, RZ, 0xc0, !PT ;  /* 0x000000070cff7812 */ /* 0x000fe2000780c0ff */
[----:B------:R-:W-:Y:S01]  /*0610*/  IMAD.IADD R3, R4, 0x1, -R3 ;  /* 0x0000000104037824 */ /* 0x000fe200078e0a03 */
[----:B------:R-:W-:Y:S01]  /*0620*/  ISETP.NE.AND P3, PT, R9, 0x1, PT ;  /* 0x000000010900780c */ /* 0x000fe20003f65270 */
[----:B------:R-:W-:Y:S01]  /*0630*/  IMAD.IADD R0, R0, 0x1, -R5 ;  /* 0x0000000100007824 */ /* 0x000fe200078e0a05 */
[----:B------:R-:W-:Y:S01]  /*0640*/  I2FP.F32.U32 R5, R13 ;  /* 0x0000000d00057245 */ /* 0x000fe20000201000 */
[----:B------:R-:W-:Y:S01]  /*0650*/  NOP ;  /* 0x0000000000007918 */ /* 0x000fe20000000000 */
[----:B------:R-:W-:Y:S01]  /*0660*/  NOP ;  /* 0x0000000000007918 */ /* 0x000fe20000000000 */
[----:B------:R-:W-:-:S02]  /*0670*/  IMAD R4, R0, 0x4, R3 ;  /* 0x0000000400047824 */ /* 0x000fc400078e0203 */
[----:B------:R-:W-:Y:S01]  /*0680*/  FMUL R7, R5, UR4 ;  /* 0x0000000405077c20 */ /* 0x000fe20008400000 */
[----:B------:R-:W-:Y:S01]  /*0690*/  ULDC UR4, c[0x0][0x144] ;  /* 0x0000510000047ab9 */ /* 0x000fe20000000800 */
[C---:B------:R-:W-:Y:S01]  /*06a0*/  IMAD.SHL.U32 R5, R4.reuse, 0x4, RZ ;  /* 0x0000000404057824 */ /* 0x040fe200078e00ff */
[----:B------:R-:W-:Y:S01]  /*06b0*/  LEA.HI R0, R4, R4, RZ, 0x1 ;  /* 0x0000000404007211 */ /* 0x000fe200078f08ff */
[----:B-1----:R-:W-:Y:S02]  /*06c0*/  IMAD.MOV R8, RZ, RZ, -R6 ;  /* 0x000000ffff087224 */ /* 0x002fe400078e0a06 */
[----:B------:R-:W1:Y:S01]  /*06d0*/  F2I.U32.TRUNC.NTZ R7, R7 ;  /* 0x0000000700077305 */ /* 0x000e62000020f000 */
[----:B------:R-:W-:Y:S01]  /*06e0*/  LOP3.LUT R3, R0, 0xfffffffe, RZ, 0xc0, !PT ;  /* 0xfffffffe00037812 */ /* 0x000fe200078ec0ff */
[----:B------:R-:W-:Y:S01]  /*06f0*/  IMAD R0, R8, UR4, R11 ;  /* 0x0000000408007c24 */ /* 0x000fe2000f8e020b */
[----:B------:R-:W-:-:S03]  /*0700*/  ULDC UR4, c[0x0][0x148] ;  /* 0x0000520000047ab9 */ /* 0x000fc60000000800 */
[----:B------:R-:W-:Y:S01]  /*0710*/  IMAD.IADD R3, R4, 0x1, -R3 ;  /* 0x0000000104037824 */ /* 0x000fe200078e0a03 */
[----:B0-----:R-:W-:-:S04]  /*0720*/  ISETP.EQ.U32.AND P1, PT, R14, 0x1, PT ;  /* 0x000000010e00780c */ /* 0x001fc80003f22070 */
[----:B------:R-:W-:Y:S02]  /*0730*/  ISETP.NE.AND P4, PT, R3, R0, PT ;  /* 0x000000000300720c */ /* 0x000fe40003f85270 */
[----:B------:R-:W-:-:S04]  /*0740*/  SHF.R.S32.HI R3, RZ, 0x1f, R2 ;  /* 0x0000001fff037819 */ /* 0x000fc80000011402 */
[----:B------:R-:W-:Y:S02]  /*0750*/  LEA.HI R0, R3, R2, RZ, 0x2 ;  /* 0x0000000203007211 */ /* 0x000fe400078f10ff */
[----:B------:R-:W-:Y:S01]  /*0760*/  LOP3.LUT R3, R4, 0xc, R5, 0x78, !PT ;  /* 0x0000000c04037812 */ /* 0x000fe200078e7805 */
[----:B-1----:R-:W-:Y:S01]  /*0770*/  IMAD.MOV R4, RZ, RZ, -R7 ;  /* 0x000000ffff047224 */ /* 0x002fe200078e0a07 */
[----:B------:R-:W-:Y:S02]  /*0780*/  LOP3.LUT R5, R0, 0xfffffffc, RZ, 0xc0, !PT ;  /* 0xfffffffc00057812 */ /* 0x000fe400078ec0ff */
[C---:B------:R-:W-:Y:S01]  /*0790*/  ISETP.LT.U32.AND P0, PT, R3.reuse, 0x2, !P0 ;  /* 0x000000020300780c */ /* 0x040fe20004701070 */
[----:B------:R-:W-:Y:S01]  /*07a0*/  IMAD R7, R4, UR4, R13 ;  /* 0x0000000404077c24 */ /* 0x000fe2000f8e020d */
[----:B------:R-:W-:Y:S01]  /*07b0*/  @P4 LEA.HI R0, R3, R3, RZ, 0x1 ;  /* 0x0000000303004211 */ /* 0x000fe200078f08ff */
[----:B------:R-:W-:Y:S02]  /*07c0*/  IMAD.IADD R8, R2, 0x1, -R5 ;  /* 0x0000000102087824 */ /* 0x000fe400078e0a05 */
[----:B------:R-:W-:Y:S01]  /*07d0*/  IMAD.MOV.U32 R5, RZ, RZ, 0x1 ;  /* 0x00000001ff057424 */ /* 0x000fe200078e00ff */
[----:B------:R-:W-:-:S02]  /*07e0*/  @P4 SHF.R.S32.HI R0, RZ, 0x1, R0 ;  /* 0x00000001ff004819 */ /* 0x000fc40000011400 */
[----:B------:R-:W-:Y:S02]  /*07f0*/  LOP3.LUT P2, RZ, R9, R8, RZ, 0xfc, !PT ;  /* 0x0000000809ff7212 */ /* 0x000fe4000784fcff */
[----:B------:R-:W-:Y:S02]  /*0800*/  @P4 ISETP.NE.AND P5, PT, R0, R7, PT ;  /* 0x000000070000420c */ /* 0x000fe40003fa5270 */
[----:B------:R-:W-:Y:S02]  /*0810*/  SEL R4, RZ, 0x1, P2 ;  /* 0x00000001ff047807 */ /* 0x000fe40001000000 */
[----:B------:R-:W-:Y:S02]  /*0820*/  SEL R0, RZ, 0x1, !P0 ;  /* 0x00000001ff007807 */ /* 0x000fe40004000000 */
[----:B------:R-:W-:Y:S02]  /*0830*/  @P4 SEL R5, RZ, 0x1, P5 ;  /* 0x00000001ff054807 */ /* 0x000fe40002800000 */
[----:B------:R-:W-:-:S02]  /*0840*/  SEL R4, R4, 0x2, P3 ;  /* 0x0000000204047807 */ /* 0x000fc40001800000 */
[----:B------:R-:W-:Y:S01]  /*0850*/  LOP3.LUT R5, R5, R0, RZ, 0xc0, !PT ;  /* 0x0000000005057212 */ /* 0x000fe200078ec0ff */
[----:B------:R-:W-:Y:S06]  /*0860*/  @!P1 BRA `(.L_x_4) ;  /* 0x0000000000089947 */ /* 0x000fec0003800000 */
[----:B------:R-:W-:Y:S01]  /*0870*/  UCGABAR_ARV ;  /* 0x00000000000079c7 */ /* 0x000fe20008000000 */
[----:B------:R-:W-:Y:S05]  /*0880*/  BRA `(.L_x_5) ;  /* 0x0000000000047947 */ /* 0x000fea0003800000 */
.L_x_4:
[----:B------:R-:W-:Y:S01]  /*0890*/  NOP ;  /* 0x0000000000007918 */ /* 0x000fe20000000000 */
.L_x_5:
[----:B------:R-:W-:Y:S01]  /*08a0*/  ULDC.64 UR4, c[0x0][0x598] ;  /* 0x0001660000047ab9 */ /* 0x000fe20000000a00 */
[----:B------:R-:W-:Y:S01]  /*08b0*/  ULDC.64 UR12, c[0x0][0x208] ;  /* 0x00008200000c7ab9 */ /* 0x000fe20000000a00 */
[----:B------:R-:W-:-:S04]  /*08c0*/  ISETP.NE.U32.AND P0, PT, RZ, UR4, PT ;  /* 0x00000004ff007c0c */ /* 0x000fc8000bf05070 */
[----:B------:R-:W-:-:S13]  /*08d0*/  ISETP.NE.AND.EX P0, PT, RZ, UR5, PT, P0 ;  /* 0x00000005ff007c0c */ /* 0x000fda000bf05300 */
[----:B------:R-:W-:Y:S05]  /*08e0*/  @!P0 BRA `(.L_x_6) ;  /* 0x00000000001c8947 */ /* 0x000fea0003800000 */
[----:B------:R-:W0:Y:S02]  /*08f0*/  LDC.64 R6, c[0x0][0x598] ;  /* 0x00016600ff067b82 */ /* 0x000e240000000a00 */
[----:B0-----:R-:W2:Y:S02]  /*0900*/  LDG.E.64 R6, desc[UR12][R6.64] ;  /* 0x0000000c06067981 */ /* 0x001ea4000c1e1b00 */
[----:B--2---:R-:W-:-:S04]  /*0910*/  ISETP.NE.U32.AND P0, PT, R6, RZ, PT ;  /* 0x000000ff0600720c */ /* 0x004fc80003f05070 */
[----:B------:R-:W-:-:S13]  /*0920*/  ISETP.NE.AND.EX P0, PT, R7, RZ, PT, P0 ;  /* 0x000000ff0700720c */ /* 0x000fda0003f05300 */
[----:B------:R-:W-:Y:S05]  /*0930*/  @!P0 BRA `(.L_x_6) ;  /* 0x0000000000088947 */ /* 0x000fea0003800000 */
[----:B------:R0:W5:Y:S01]  /*0940*/  LD.E R0, desc[UR12][R6.64] ;  /* 0x0000000c06007980 */ /* 0x000162000c101900 */
[----:B------:R-:W-:Y:S05]  /*0950*/  BRA `(.L_x_7) ;  /* 0x0000000000207947 */ /* 0x000fea0003800000 */
.L_x_6:
[----:B------:R-:W-:Y:S02]  /*0960*/  ULDC.64 UR4, c[0x0][0x588] ;  /* 0x0001620000047ab9 */ /* 0x000fe40000000a00 */
[----:B------:R-:W-:-:S04]  /*0970*/  ISETP.NE.U32.AND P0, PT, RZ, UR4, PT ;  /* 0x00000004ff007c0c */ /* 0x000fc8000bf05070 */
[----:B------:R-:W-:-:S13]  /*0980*/  ISETP.NE.AND.EX P0, PT, RZ, UR5, PT, P0 ;  /* 0x00000005ff007c0c */ /* 0x000fda000bf05300 */
[----:B------:R-:W-:Y:S05]  /*0990*/  @!P0 BRA `(.L_x_8) ;  /* 0x00000000000c8947 */ /* 0x000fea0003800000 */
[----:B------:R-:W0:Y:S02]  /*09a0*/  LDC.64 R6, c[0x0][0x588] ;  /* 0x00016200ff067b82 */ /* 0x000e240000000a00 */
[----:B0-----:R1:W5:Y:S01]  /*09b0*/  LDG.E R0, desc[UR12][R6.64] ;  /* 0x0000000c06007981 */ /* 0x001362000c1e1900 */
[----:B------:R-:W-:Y:S05]  /*09c0*/  BRA `(.L_x_7) ;  /* 0x0000000000047947 */ /* 0x000fea0003800000 */
.L_x_8:
[----:B------:R-:W2:Y:S02]  /*09d0*/  LDC R0, c[0x0][0x580] ;  /* 0x00016000ff007b82 */ /* 0x000ea40000000800 */
.L_x_7:
[----:B------:R-:W-:Y:S02]  /*09e0*/  ULDC.64 UR4, c[0x0][0x5a0] ;  /* 0x0001680000047ab9 */ /* 0x000fe40000000a00 */
[----:B------:R-:W-:-:S04]  /*09f0*/  ISETP.NE.U32.AND P0, PT, RZ, UR4, PT ;  /* 0x00000004ff007c0c */ /* 0x000fc8000bf05070 */
[----:B------:R-:W-:-:S13]  /*0a00*/  ISETP.NE.AND.EX P0, PT, RZ, UR5, PT, P0 ;  /* 0x00000005ff007c0c */ /* 0x000fda000bf05300 */
[----:B------:R-:W-:Y:S05]  /*0a10*/  @!P0 BRA `(.L_x_9) ;  /* 0x00000000001c8947 */ /* 0x000fea0003800000 */
[----:B01----:R-:W0:Y:S02]  /*0a20*/  LDC.64 R6, c[0x0][0x5a0] ;  /* 0x00016800ff067b82 */ /* 0x003e240000000a00 */
[----:B0-----:R-:W3:Y:S02]  /*0a30*/  LDG.E.64 R6, desc[UR12][R6.64] ;  /* 0x0000000c06067981 */ /* 0x001ee4000c1e1b00 */
[----:B---3--:R-:W-:-:S04]  /*0a40*/  ISETP.NE.U32.AND P0, PT, R6, RZ, PT ;  /* 0x000000ff0600720c */ /* 0x008fc80003f05070 */
[----:B------:R-:W-:-:S13]  /*0a50*/  ISETP.NE.AND.EX P0, PT, R7, RZ, PT, P0 ;  /* 0x000000ff0700720c */ /* 0x000fda0003f05300 */
[----:B------:R-:W-:Y:S05]  /*0a60*/  @!P0 BRA `(.L_x_9) ;  /* 0x0000000000088947 */ /* 0x000fea0003800000 */
[----:B------:R0:W5:Y:S01]  /*0a70*/  LD.E R2, desc[UR12][R6.64] ;  /* 0x0000000c06027980 */ /* 0x000162000c101900 */
[----:B------:R-:W-:Y:S05]  /*0a80*/  BRA `(.L_x_10) ;  /* 0x0000000000207947 */ /* 0x000fea0003800000 */
.L_x_9:
[----:B------:R-:W-:Y:S02]  /*0a90*/  ULDC.64 UR4, c[0x0][0x590] ;  /* 0x0001640000047ab9 */ /* 0x000fe40000000a00 */
[----:B------:R-:W-:-:S04]  /*0aa0*/  ISETP.NE.U32.AND P0, PT, RZ, UR4, PT ;  /* 0x00000004ff007c0c */ /* 0x000fc8000bf05070 */
[----:B------:R-:W-:-:S13]  /*0ab0*/  ISETP.NE.AND.EX P0, PT, RZ, UR5, PT, P0 ;  /* 0x00000005ff007c0c */ /* 0x000fda000bf05300 */
[----:B------:R-:W-:Y:S05]  /*0ac0*/  @!P0 BRA `(.L_x_11) ;  /* 0x00000000000c8947 */ /* 0x000fea0003800000 */
[----:B01----:R-:W0:Y:S02]  /*0ad0*/  LDC.64 R6, c[0x0][0x590] ;  /* 0x00016400ff067b82 */ /* 0x003e240000000a00 */
[----:B0-----:R1:W5:Y:S01]  /*0ae0*/  LDG.E R2, desc[UR12][R6.64] ;  /* 0x0000000c06027981 */ /* 0x001362000c1e1900 */
[----:B------:R-:W-:Y:S05]  /*0af0*/  BRA `(.L_x_10) ;  /* 0x0000000000047947 */ /* 0x000fea0003800000 */
.L_x_11:
[----:B------:R-:W3:Y:S02]  /*0b00*/  LDC R2, c[0x0][0x584] ;  /* 0x00016100ff027b82 */ /* 0x000ee40000000800 */
.L_x_10:
[----:B01----:R-:W0:Y:S08]  /*0b10*/  LDC R6, c[0x0][0x3c4] ;  /* 0x0000f100ff067b82 */ /* 0x003e300000000800 */
[----:B------:R-:W1:Y:S01]  /*0b20*/  LDC.64 R14, c[0x0][0x3c8] ;  /* 0x0000f200ff0e7b82 */ /* 0x000e620000000a00 */
[----:B0-----:R-:W-:-:S05]  /*0b30*/  VIADD R6, R6, 0x1f ;  /* 0x0000001f06067836 */ /* 0x001fca0000000000 */
[----:B------:R-:W-:-:S04]  /*0b40*/  SHF.R.S32.HI R7, RZ, 0x1f, R6 ;  /* 0x0000001fff077819 */ /* 0x000fc80000011406 */
[----:B------:R-:W-:-:S04]  /*0b50*/  LEA.HI R7, R7, R6, RZ, 0x5 ;  /* 0x0000000607077211 */ /* 0x000fc800078f28ff */
[----:B------:R-:W-:-:S05]  /*0b60*/  SHF.R.S32.HI R7, RZ, 0x5, R7 ;  /* 0x00000005ff077819 */ /* 0x000fca0000011407 */
[----:B-1----:R-:W-:-:S04]  /*0b70*/  IMAD R6, R7, R14, RZ ;  /* 0x0000000e07067224 */ /* 0x002fc800078e02ff */
[----:B------:R-:W-:Y:S01]  /*0b80*/  IMAD R6, R6, R15, RZ ;  /* 0x0000000f06067224 */ /* 0x000fe200078e02ff */
[----:B------:R-:W-:Y:S06]  /*0b90*/  @!P1 BRA `(.L_x_12) ;  /* 0x00000000000c9947 */ /* 0x000fec0003800000 */
[----:B------:R-:W-:Y:S01]  /*0ba0*/  UCGABAR_WAIT ;  /* 0x0000000000007dc7 */ /* 0x000fe20008000000 */
[----:B------:R-:W-:Y:S01]  /*0bb0*/  CCTL.IVALL ;  /* 0x00000000ff00798f */ /* 0x000fe20002000000 */
[----:B------:R-:W-:Y:S05]  /*0bc0*/  BRA `(.L_x_13) ;  /* 0x0000000000047947 */ /* 0x000fea0003800000 */
.L_x_12:
[----:B------:R-:W-:Y:S06]  /*0bd0*/  BAR.SYNC.DEFER_BLOCKING 0x0 ;  /* 0x0000000000007b1d */ /* 0x000fec0000010000 */
.L_x_13:
[----:B------:R-:W-:-:S13]  /*0be0*/  ISETP.NE.AND P0, PT, R9, RZ, PT ;  /* 0x000000ff0900720c */ /* 0x000fda0003f05270 */
[----:B------:R-:W-:Y:S05]  /*0bf0*/  @!P0 BRA `(.L_x_14) ;  /* 0x0000005000b88947 */ /* 0x000fea0003800000 */
[----:B------:R-:W-:-:S13]  /*0c00*/  ISETP.NE.AND P0, PT, R9, 0x1, PT ;  /* 0x000000010900780c */ /* 0x000fda0003f05270 */
[----:B------:R-:W-:Y:S05]  /*0c10*/  @P0 EXIT ;  /* 0x000000000000094d */ /* 0x000fea0003800000 */
[----:B------:R-:W-:Y:S01]  /*0c20*/  ISETP.GE.AND P0, PT, R6, 0x1, PT ;  /* 0x000000010600780c */ /* 0x000fe20003f06270 */
[----:B------:R-:W-:Y:S01]  /*0c30*/  UMOV UR4, URZ ;  /* 0x0000003f00047c82 */ /* 0x000fe20008000000 */
[----:B------:R-:W-:Y:S02]  /*0c40*/  CS2R R86, SRZ ;  /* 0x0000000000567805 */ /* 0x000fe4000001ff00 */
[----:B------:R-:W-:Y:S02]  /*0c50*/  CS2R R24, SRZ ;  /* 0x0000000000187805 */ /* 0x000fe4000001ff00 */
[----:B------:R-:W-:Y:S02]  /*0c60*/  CS2R R26, SRZ ;  /* 0x00000000001a7805 */ /* 0x000fe4000001ff00 */
[----:B------:R-:W-:Y:S02]  /*0c70*/  CS2R R28, SRZ ;  /* 0x00000000001c7805 */ /* 0x000fe4000001ff00 */
[----:B------:R-:W-:-:S02]  /*0c80*/  CS2R R30, SRZ ;  /* 0x00000000001e7805 */ /* 0x000fc4000001ff00 */
[----:B------:R-:W-:Y:S02]  /*0c90*/  CS2R R32, SRZ ;  /* 0x0000000000207805 */ /* 0x000fe4000001ff00 */
        /* <DEDUP_REMOVED lines=25> */
[----:B------:R-:W-:Y:S01]  /*0e30*/  CS2R R84, SRZ ;  /* 0x0000000000547805 */ /* 0x000fe2000001ff00 */
[----:B------:R-:W-:Y:S06]  /*0e40*/  @!P0 BRA `(.L_x_15) ;  /* 0x0000000000788947 */ /* 0x000fec0003800000 */
[----:B------:R-:W-:-:S04]  /*0e50*/  LOP3.LUT R7, R4, 0x1, RZ, 0xfc, !PT ;  /* 0x0000000104077812 */ /* 0x000fc800078efcff */
[----:B------:R-:W-:-:S13]  /*0e60*/  ISETP.NE.AND P0, PT, R7, 0x3, PT ;  /* 0x000000030700780c */ /* 0x000fda0003f05270 */
[----:B------:R-:W-:Y:S05]  /*0e70*/  @!P0 BRA `(.L_x_16) ;  /* 0x0000000000048947 */ /* 0x000fea0003800000 */
[----:B------:R-:W-:Y:S01]  /*0e80*/  BPT.TRAP 0x1 ;  /* 0x000000040000795c */ /* 0x000fe20000300000 */
.L_x_16:
[----:B------:R-:W0:Y:S01]  /*0e90*/  S2UR UR5, SR_CgaCtaId ;  /* 0x00000000000579c3 */ /* 0x000e220000008800 */
[----:B------:R-:W-:Y:S01]  /*0ea0*/  SHF.L.U32 R7, RZ, 0x1f, RZ ;  /* 0x0000001fff077819 */ /* 0x000fe200000006ff */
[----:B------:R-:W-:Y:S02]  /*0eb0*/  UMOV UR4, 0x400 ;  /* 0x0000040000047882 */ /* 0x000fe40000000000 */
[----:B0-----:R-:W-:-:S12]  /*0ec0*/  ULEA UR4, UR5, UR4, 0x18 ;  /* 0x0000000405047291 */ /* 0x001fd8000f8ec03f */
.L_x_17:
[----:B0-----:R-:W-:-:S04]  /*0ed0*/  IMAD.U32 R8, RZ, RZ, UR4 ;  /* 0x00000004ff087e24 */ /* 0x001fc8000f8e00ff */
[----:B------:R0:W1:Y:S03]  /*0ee0*/  SYNCS.PHASECHK.TRANS64.TRYWAIT P0, [R8+URZ+0x36000], R7 ;  /* 0x03600007080075a7 */ /* 0x000066000800017f */
[----:B-1----:R-:W-:Y:S05]  /*0ef0*/  @!P0 NANOSLEEP.SYNCS 0x989680 ;  /* 0x009896800000895d */ /* 0x002fea0003900000 */
[----:B------:R-:W1:Y:S02]  /*0f00*/  @!P0 SYNCS.PHASECHK.TRANS64 P0, [R8+URZ+0x36000], R7 ;  /* 0x03600007080085a7 */ /* 0x000e64000800007f */
[----:B-1----:R-:W-:Y:S05]  /*0f10*/  @!P0 BRA `(.L_x_17) ;  /* 0xfffffffc00ec8947 */ /* 0x002fea000383ffff */
[----:B------:R-:W-:Y:S01]  /*0f20*/  UIADD3 UR5, UR4, 0x12000, URZ ;  /* 0x0001200004057890 */ /* 0x000fe2000fffe03f */
[----:B------:R-:W-:Y:S01]  /*0f30*/  WARPGROUP.ARRIVE ;  /* 0x00000000000079c5 */ /* 0x000fe20000000000 */
[----:B------:R-:W-:Y:S02]  /*0f40*/  USHF.R.U32.HI UR4, URZ, 0x4, UR4 ;  /* 0x000000043f047899 */ /* 0x000fe40008011604 */
[----:B------:R-:W-:Y:S02]  /*0f50*/  USHF.R.U32.HI UR5, URZ, 0x4, UR5 ;  /* 0x000000043f057899 */ /* 0x000fe40008011605 */
[----:B------:R-:W-:Y:S02]  /*0f60*/  ULOP3.LUT UR4, UR4, 0x3fff, URZ, 0xc0, !UPT ;  /* 0x00003fff04047892 */ /* 0x000fe4000f8ec03f */
[----:B------:R-:W-:Y:S02]  /*0f70*/  ULOP3.LUT UR5, UR5, 0x3fff, URZ, 0xc0, !UPT ;  /* 0x00003fff05057892 */ /* 0x000fe4000f8ec03f */
[----:B------:R-:W-:-:S02]  /*0f80*/  ULOP3.LUT UR4, UR4, 0x10000, URZ, 0xfc, !UPT ;  /* 0x0001000004047892 */ /* 0x000fc4000f8efc3f */
[----:B------:R-:W-:Y:S01]  /*0f90*/  ULOP3.LUT UR6, UR5, 0x10000, URZ, 0xfc, !UPT ;  /* 0x0001000005067892 */ /* 0x000fe2000f8efc3f */
[----:B------:R-:W-:Y:S02]  /*0fa0*/  UMOV UR7, 0x80000020 ;  /* 0x8000002000077882 */ /* 0x000fe40000000000 */
[----:B------:R-:W-:-:S06]  /*0fb0*/  UMOV UR5, 0x80000020 ;  /* 0x8000002000057882 */ /* 0x000fcc0000000000 */
[----:B------:R-:W-:Y:S01]  /*0fc0*/  HGMMA.64x128x16.F32.BF16 R24, gdesc[UR4], RZ, !UPT ;  /* 0x01e00000041879f0 */ /* 0x000fe2000c7018ff */
[----:B------:R-:W-:Y:S02]  /*0fd0*/  UIADD3 UR4, UR4, 0x2, URZ ;  /* 0x0000000204047890 */ /* 0x000fe4000fffe03f */
[----:B------:R-:W-:Y:S01]  /*0fe0*/  UIADD3 UR6, UR6, 0x2, URZ ;  /* 0x0000000206067890 */ /* 0x000fe2000fffe03f */
[----:B------:R-:W-:Y:S01]  /*0ff0*/  UMOV UR5, 0x80000020 ;  /* 0x8000002000057882 */ /* 0x000fe20000000000 */
[----:B------:R-:W-:-:S07]  /*1000*/  UMOV UR7, 0x80000020 ;  /* 0x8000002000077882 */ /* 0x000fce0000000000 */
[----:B------:R-:W-:Y:S01]  /*1010*/  HGMMA.64x128x16.F32.BF16 R24, gdesc[UR4], R24, gsb0 ;  /* 0x01e00000041879f0 */ /* 0x000fe20008001818 */
[----:B------:R-:W-:-:S05]  /*1020*/  UMOV UR4, 0x1 ;  /* 0x0000000100047882 */ /* 0x000fca0000000000 */
.L_x_15:
[----:B0-----:R-:W-:-:S05]  /*1030*/  VIMNMX R7, R6, 0x1, PT ;  /* 0x0000000106077848 */ /* 0x001fca0003fe0100 */
[----:B------:R-:W-:-:S05]  /*1040*/  IMAD.IADD R7, R6, 0x1, -R7 ;  /* 0x0000000106077824 */ /* 0x000fca00078e0a07 */
[----:B------:R-:W-:-:S13]  /*1050*/  ISETP.GE.AND P0, PT, R7, 0x1, PT ;  /* 0x000000010700780c */ /* 0x000fda0003f06270 */
[----:B------:R-:W-:Y:S05]  /*1060*/  @!P0 BRA `(.L_x_18) ;  /* 0x0000000000ec8947 */ /* 0x000fea0003800000 */
[----:B------:R-:W0:Y:S01]  /*1070*/  S2UR UR6, SR_CgaCtaId ;  /* 0x00000000000679c3 */ /* 0x000e220000008800 */
[----:B------:R-:W-:Y:S01]  /*1080*/  UMOV UR5, 0x400 ;  /* 0x0000040000057882 */ /* 0x000fe20000000000 */
[----:B------:R-:W-:Y:S01]  /*1090*/  LOP3.LUT R13, R4, 0x1, RZ, 0xfc, !PT ;  /* 0x00000001040d7812 */ /* 0x000fe200078efcff */
[----:B------:R-:W-:Y:S01]  /*10a0*/  IMAD.MOV.U32 R12, RZ, RZ, RZ ;  /* 0x000000ffff0c7224 */ /* 0x000fe200078e00ff */
[----:B------:R-:W-:Y:S01]  /*10b0*/  UISETP.NE.U32.AND UP0, UPT, UR4, URZ, UPT ;  /* 0x0000003f0400728c */ /* 0x000fe2000bf05070 */
[----:B------:R-:W-:Y:S02]  /*10c0*/  IMAD.MOV.U32 R8, RZ, RZ, R7 ;  /* 0x000000ffff087224 */ /* 0x000fe400078e0007 */
[----:B------:R-:W-:Y:S01]  /*10d0*/  IMAD.MOV.U32 R9, RZ, RZ, RZ ;  /* 0x000000ffff097224 */ /* 0x000fe200078e00ff */
[----:B0-----:R-:W-:-:S04]  /*10e0*/  ULEA UR5, UR6, UR5, 0x18 ;  /* 0x0000000506057291 */ /* 0x001fc8000f8ec03f */
[----:B------:R-:W-:Y:S02]  /*10f0*/  UIADD3 UR7, UR5, 0x12000, URZ ;  /* 0x0001200005077890 */ /* 0x000fe4000fffe03f */
[----:B------:R-:W-:Y:S02]  /*1100*/  USHF.R.U32.HI UR6, URZ, 0x4, UR5 ;  /* 0x000000043f067899 */ /* 0x000fe40008011605 */
[----:B------:R-:W-:Y:S02]  /*1110*/  USHF.R.U32.HI UR7, URZ, 0x4, UR7 ;  /* 0x000000043f077899 */ /* 0x000fe40008011607 */
[----:B------:R-:W-:Y:S02]  /*1120*/  ULOP3.LUT UR6, UR6, 0x3fff, URZ, 0xc0, !UPT ;  /* 0x00003fff06067892 */ /* 0x000fe4000f8ec03f */
[----:B------:R-:W-:Y:S02]  /*1130*/  ULOP3.LUT UR7, UR7, 0x3fff, URZ, 0xc0, !UPT ;  /* 0x00003fff07077892 */ /* 0x000fe4000f8ec03f */
[----:B------:R-:W-:-:S02]  /*1140*/  ULOP3.LUT UR6, UR6, 0x10000, URZ, 0xfc, !UPT ;  /* 0x0001000006067892 */ /* 0x000fc4000f8efc3f */
[----:B------:R-:W-:-:S12]  /*1150*/  ULOP3.LUT UR7, UR7, 0x10000, URZ, 0xfc, !UPT ;  /* 0x0001000007077892 */ /* 0x000fd8000f8efc3f */
.L_x_23:
[----:B------:R-:W-:-:S13]  /*1160*/  ISETP.NE.AND P1, PT, R13, 0x3, PT ;  /* 0x000000030d00780c */ /* 0x000fda0003f25270 */
[----:B------:R-:W-:Y:S05]  /*1170*/  @!P1 BRA `(.L_x_19) ;  /* 0x0000000000049947 */ /* 0x000fea0003800000 */
[----:B------:R-:W-:Y:S01]  /*1180*/  BPT.TRAP 0x1 ;  /* 0x000000040000795c */ /* 0x000fe20000300000 */
.L_x_19:
[----:B------:R-:W-:Y:S01]  /*1190*/  SHF.L.U32 R10, R12, 0x1f, RZ ;  /* 0x0000001f0c0a7819 */ /* 0x000fe200000006ff */
[----:B------:R-:W-:-:S12]  /*11a0*/  ULEA UR8, UR4, UR5, 0x3 ;  /* 0x0000000504087291 */ /* 0x000fd8000f8e183f */
.L_x_20:
[----:B0-----:R-:W-:-:S04]  /*11b0*/  IMAD.U32 R11, RZ, RZ, UR8 ;  /* 0x00000008ff0b7e24 */ /* 0x001fc8000f8e00ff */
[----:B------:R0:W1:Y:S03]  /*11c0*/  SYNCS.PHASECHK.TRANS64.TRYWAIT P0, [R11+URZ+0x36000], R10 ;  /* 0x0360000a0b0075a7 */ /* 0x000066000800017f */
[----:B-1----:R-:W-:Y:S05]  /*11d0*/  @!P0 NANOSLEEP.SYNCS 0x989680 ;  /* 0x009896800000895d */ /* 0x002fea0003900000 */
[----:B------:R-:W1:Y:S02]  /*11e0*/  @!P0 SYNCS.PHASECHK.TRANS64 P0, [R11+URZ+0x36000], R10 ;  /* 0x0360000a0b0085a7 */ /* 0x000e64000800007f */
[----:B-1----:R-:W-:Y:S05]  /*11f0*/  @!P0 BRA `(.L_x_20) ;  /* 0xfffffffc00ec8947 */ /* 0x002fea000383ffff */
[----:B------:R-:W-:Y:S01]  /*1200*/  ULEA UR8, UR4, UR6, 0x8 ;  /* 0x0000000604087291 */ /* 0x000fe2000f8e403f */
[----:B------:R-:W-:Y:S01]  /*1210*/  WARPGROUP.ARRIVE ;  /* 0x00000000000079c5 */ /* 0x000fe20000000000 */
[----:B------:R-:W-:Y:S01]  /*1220*/  ULEA UR10, UR4, UR7, 0x9 ;  /* 0x00000007040a7291 */ /* 0x000fe2000f8e483f */
[----:B------:R-:W-:Y:S01]  /*1230*/  UMOV UR9, 0x80000020 ;  /* 0x8000002000097882 */ /* 0x000fe20000000000 */
[----:B------:R-:W-:-:S07]  /*1240*/  UMOV UR11, 0x80000020 ;  /* 0x80000020000b7882 */ /* 0x000fce0000000000 */
[----:B------:R-:W-:Y:S01]  /*1250*/  HGMMA.64x128x16.F32.BF16 R24, gdesc[UR8], R24, UP0 ;  /* 0x01e00000081879f0 */ /* 0x000fe2000bf01818 */
[----:B------:R-:W-:Y:S02]  /*1260*/  UIADD3 UR8, UR8, 0x2, URZ ;  /* 0x0000000208087890 */ /* 0x000fe4000fffe03f */
[----:B------:R-:W-:Y:S01]  /*1270*/  UIADD3 UR10, UR10, 0x2, URZ ;  /* 0x000000020a0a7890 */ /* 0x000fe2000fffe03f */
[----:B------:R-:W-:Y:S01]  /*1280*/  UMOV UR9, 0x80000020 ;  /* 0x8000002000097882 */ /* 0x000fe20000000000 */
[----:B------:R-:W-:-:S07]  /*1290*/  UMOV UR11, 0x80000020 ;  /* 0x80000020000b7882 */ /* 0x000fce0000000000 */
[----:B------:R-:W-:Y:S03]  /*12a0*/  HGMMA.64x128x16.F32.BF16 R24, gdesc[UR8], R24, gsb0 ;  /* 0x01e00000081879f0 */ /* 0x000fe60008001818 */
[----:B------:R-:W-:Y:S02]  /*12b0*/  WARPGROUP.DEPBAR.LE gsb0, 0x1 ;  /* 0x00008000000079c5 */ /* 0x000fe40000010100 */
[----:B------:R-:W-:Y:S05]  /*12c0*/  @!P1 BRA `(.L_x_21) ;  /* 0x0000000000049947 */ /* 0x000fea0003800000 */
[----:B------:R-:W-:Y:S01]  /*12d0*/  BPT.TRAP 0x1 ;  /* 0x000000040000795c */ /* 0x000fe20000300000 */
.L_x_21:
[----:B------:R-:W-:-:S13]  /*12e0*/  ISETP.NE.AND P0, PT, R5, RZ, PT ;  /* 0x000000ff0500720c */ /* 0x000fda0003f05270 */
[----:B0-----:R-:W-:-:S05]  /*12f0*/  @P0 LEA R10, R9, UR5, 0x3 ;  /* 0x00000005090a0c11 */ /* 0x001fca000f8e18ff */
[----:B------:R-:W-:-:S05]  /*1300*/  @P0 VIADD R10, R10, 0x36090 ;  /* 0x000360900a0a0836 */ /* 0x000fca0000000000 */
[----:B------:R-:W-:-:S04]  /*1310*/  @P0 PRMT R10, R3, 0x654, R10 ;  /* 0x00000654030a0816 */ /* 0x000fc8000000000a */
[----:B------:R0:W-:Y:S01]  /*1320*/  @P0 SYNCS.ARRIVE.TRANS64.RED.A1T0 RZ, [R10+URZ], RZ ;  /* 0x000000ff0aff09a7 */ /* 0x0001e2000810043f */
[----:B------:R-:W-:-:S13]  /*1330*/  ISETP.GT.U32.AND P0, PT, R4, 0x1, PT ;  /* 0x000000010400780c */ /* 0x000fda0003f04070 */
[----:B0-----:R-:W-:Y:S05]  /*1340*/  @P0 BRA `(.L_x_22) ;  /* 0x0000000000040947 */ /* 0x001fea0003800000 */
[----:B------:R-:W-:Y:S01]  /*1350*/  BPT.TRAP 0x1 ;  /* 0x000000040000795c */ /* 0x000fe20000300000 */
.L_x_22:
[----:B------:R-:W-:Y:S01]  /*1360*/  UIADD3 UR4, UR4, 0x1, URZ ;  /* 0x0000000104047890 */ /* 0x000fe2000fffe03f */
[C---:B------:R-:W-:Y:S01]  /*1370*/  ISETP.GT.AND P1, PT, R8.reuse, 0x1, PT ;  /* 0x000000010800780c */ /* 0x040fe20003f24270 */
[----:B------:R-:W-:Y:S02]  /*1380*/  VIADD R9, R9, 0x1 ;  /* 0x0000000109097836 */ /* 0x000fe40000000000 */
[----:B------:R-:W-:Y:S01]  /*1390*/  UISETP.NE.AND UP0, UPT, UR4, 0x12, UPT ;  /* 0x000000120400788c */ /* 0x000fe2000bf05270 */
[----:B------:R-:W-:Y:S02]  /*13a0*/  VIADD R8, R8, 0xffffffff ;  /* 0xffffffff08087836 */ /* 0x000fe40000000000 */
[C---:B------:R-:W-:Y:S01]  /*13b0*/  ISETP.NE.AND P0, PT, R9.reuse, 0x12, PT ;  /* 0x000000120900780c */ /* 0x040fe20003f05270 */
[----:B------:R-:W-:Y:S02]  /*13c0*/  USEL UR8, URZ, 0x1, UP0 ;  /* 0x000000013f087887 */ /* 0x000fe40008000000 */
[----:B------:R-:W-:Y:S01]  /*13d0*/  USEL UR4, UR4, URZ, UP0 ;  /* 0x0000003f04047287 */ /* 0x000fe20008000000 */
[----:B------:R-:W-:Y:S01]  /*13e0*/  SEL R9, R9, RZ, P0 ;  /* 0x000000ff09097207 */ /* 0x000fe20000000000 */
[----:B------:R-:W-:-:S02]  /*13f0*/  UPLOP3.LUT UP0, UPT, UPT, UPT, UPT, 0x80, 0x0 ;  /* 0x000000000000789c */ /* 0x000fc40003f0f070 */
[----:B------:R-:W-:Y:S01]  /*1400*/  LOP3.LUT R12, R12, UR8, RZ, 0x3c, !PT ;  /* 0x000000080c0c7c12 */ /* 0x000fe2000f8e3cff */
[----:B------:R-:W-:Y:S08]  /*1410*/  @P1 BRA `(.L_x_23) ;  /* 0xfffffffc00501947 */ /* 0x000ff0000383ffff */
.L_x_18:
[----:B------:R-:W-:Y:S01]  /*1420*/  ISETP.GE.AND P0, PT, R6, 0x1, PT ;  /* 0x000000010600780c */ /* 0x000fe20003f06270 */
[----:B------:R-:W-:-:S12]  /*1430*/  WARPGROUP.DEPBAR.LE gsb0, 0x0 ;  /* 0x00008000000079c5 */ /* 0x000fd80000010000 */
[----:B------:R-:W-:Y:S05]  /*1440*/  @!P0 BRA `(.L_x_24) ;  /* 0x0000000000548947 */ /* 0x000fea0003800000 */
[----:B------:R-:W-:-:S04]  /*1450*/  LOP3.LUT R6, R4, 0x1, RZ, 0xfc, !PT ;  /* 0x0000000104067812 */ /* 0x000fc800078efcff */
[----:B------:R-:W-:-:S13]  /*1460*/  ISETP.NE.AND P0, PT, R6, 0x3, PT ;  /* 0x000000030600780c */ /* 0x000fda0003f05270 */
[----:B------:R-:W-:Y:S05]  /*1470*/  @!P0 BRA `(.L_x_25) ;  /* 0x0000000000048947 */ /* 0x000fea0003800000 */
[----:B------:R-:W-:Y:S01]  /*1480*/  BPT.TRAP 0x1 ;  /* 0x000000040000795c */ /* 0x000fe20000300000 */
.L_x_25:
[----:B------:R-:W-:Y:S01]  /*1490*/  ISETP.NE.AND P0, PT, R5, RZ, PT ;  /* 0x000000ff0500720c */ /* 0x000fe20003f05270 */
[----:B------:R-:W-:Y:S01]  /*14a0*/  BSSY B0, `(.L_x_26) ;  /* 0x000000d000007945 */ /* 0x000fe20003800000 */
[----:B------:R-:W-:-:S11]  /*14b0*/  ISETP.GT.U32.AND P1, PT, R4, 0x1, PT ;  /* 0x000000010400780c */ /* 0x000fd60003f24070 */
[----:B------:R-:W-:Y:S05]  /*14c0*/  @!P0 BRA `(.L_x_27) ;  /* 0x0000000000288947 */ /* 0x000fea0003800000 */
[----:B------:R-:W0:Y:S01]  /*14d0*/  S2R R6, SR_CgaCtaId ;  /* 0x0000000000067919 */ /* 0x000e220000008800 */
[----:B------:R-:W-:-:S05]  /*14e0*/  IMAD.WIDE.U32 R4, R7, 0x38e38e39, RZ ;  /* 0x38e38e3907047825 */ /* 0x000fca00078e00ff */
[----:B------:R-:W-:Y:S02]  /*14f0*/  SHF.R.U32.HI R4, RZ, 0x2, R5 ;  /* 0x00000002ff047819 */ /* 0x000fe40000011605 */
[----:B------:R-:W-:-:S03]  /*1500*/  MOV R5, 0x400 ;  /* 0x0000040000057802 */ /* 0x000fc60000000f00 */
[----:B------:R-:W-:Y:S01]  /*1510*/  IMAD R7, R4, -0x12, R7 ;  /* 0xffffffee04077824 */ /* 0x000fe200078e0207 */
[----:B0-----:R-:W-:-:S05]  /*1520*/  LEA R6, R6, R5, 0x18 ;  /* 0x0000000506067211 */ /* 0x001fca00078ec0ff */
[----:B------:R-:W-:-:S04]  /*1530*/  IMAD R7, R7, 0x8, R6 ;  /* 0x0000000807077824 */ /* 0x000fc800078e0206 */
[----:B------:R-:W-:-:S05]  /*1540*/  VIADD R4, R7, 0x36090 ;  /* 0x0003609007047836 */ /* 0x000fca0000000000 */
[----:B------:R-:W-:-:S04]  /*1550*/  PRMT R4, R3, 0x654, R4 ;  /* 0x0000065403047816 */ /* 0x000fc80000000004 */
[----:B------:R0:W-:Y:S03]  /*1560*/  SYNCS.ARRIVE.TRANS64.RED.A1T0 RZ, [R4+URZ], RZ ;  /* 0x000000ff04ff79a7 */ /* 0x0001e6000810043f */
.L_x_27:
[----:B------:R-:W-:Y:S05]  /*1570*/  BSYNC B0 ;  /* 0x0000000000007941 */ /* 0x000fea0003800000 */
.L_x_26:
[----:B------:R-:W-:Y:S05]  /*1580*/  @P1 BRA `(.L_x_24) ;  /* 0x0000000000041947 */ /* 0x000fea0003800000 */
[----:B------:R-:W-:Y:S01]  /*1590*/  BPT.TRAP 0x1 ;  /* 0x000000040000795c */ /* 0x000fe20000300000 */
.L_x_24:
[----:B------:R-:W0:Y:S01]  /*15a0*/  S2R R3, SR_TID.X ;  /* 0x0000000000037919 */ /* 0x000e220000002100 */
[----:B------:R-:W-:Y:S01]  /*15b0*/  ULDC.64 UR4, c[0x0][0x280] ;  /* 0x0000a00000047ab9 */ /* 0x000fe20000000a00 */
[----:B------:R-:W1:Y:S01]  /*15c0*/  S2R R5, SR_CTAID.Y ;  /* 0x0000000000057919 */ /* 0x000e620000002600 */
[----:B------:R-:W4:Y:S01]  /*15d0*/  S2R R15, SR_CTAID.X ;  /* 0x00000000000f7919 */ /* 0x000f220000002500 */
[----:B0-----:R-:W-:-:S04]  /*15e0*/  SHF.R.S32.HI R4, RZ, 0x1f, R3 ;  /* 0x0000001fff047819 */ /* 0x001fc80000011403 */
[----:B------:R-:W-:-:S04]  /*15f0*/  LEA.HI R4, R4, R3, RZ, 0x7 ;  /* 0x0000000304047211 */ /* 0x000fc800078f38ff */
[----:B------:R-:W-:Y:S01]  /*1600*/  LOP3.LUT R4, R4, 0xffffff80, RZ, 0xc0, !PT ;  /* 0xffffff8004047812 */ /* 0x000fe200078ec0ff */
[----:B----4-:R-:W-:-:S04]  /*1610*/  IMAD.SHL.U32 R6, R15, 0x40, RZ ;  /* 0x000000400f067824 */ /* 0x010fc800078e00ff */
[----:B------:R-:W-:Y:S02]  /*1620*/  IMAD.IADD R8, R3, 0x1, -R4 ;  /* 0x0000000103087824 */ /* 0x000fe400078e0a04 */
[----:B-1----:R-:W-:-:S03]  /*1630*/  IMAD.SHL.U32 R4, R5, 0x80, RZ ;  /* 0x0000008005047824 */ /* 0x002fc600078e00ff */
[----:B------:R-:W-:Y:S02]  /*1640*/  SHF.R.S32.HI R7, RZ, 0x1f, R8 ;  /* 0x0000001fff077819 */ /* 0x000fe40000011408 */
[----:B------:R-:W-:Y:S02]  /*1650*/  ISETP.GE.AND P0, PT, R4, UR5, PT ;  /* 0x0000000504007c0c */ /* 0x000fe4000bf06270 */
[----:B------:R-:W-:Y:S02]  /*1660*/  LEA.HI R3, R7, R8, RZ, 0x2 ;  /* 0x0000000807037211 */ /* 0x000fe400078f10ff */
[----:B------:R-:W-:Y:S02]  /*1670*/  ISETP.GE.OR P0, PT, R6, UR4, P0 ;  /* 0x0000000406007c0c */ /* 0x000fe40008706670 */
[--C-:B------:R-:W-:Y:S02]  /*1680*/  SHF.R.S32.HI R10, RZ, 0x2, R3.reuse ;  /* 0x00000002ff0a7819 */ /* 0x100fe40000011403 */
[----:B------:R-:W-:-:S04]  /*1690*/  SHF.R.S32.HI R5, RZ, 0x1f, R3 ;  /* 0x0000001fff057819 */ /* 0x000fc80000011403 */
[----:B------:R-:W-:-:S04]  /*16a0*/  LEA.HI R5, R5, R10, RZ, 0x3 ;  /* 0x0000000a05057211 */ /* 0x000fc800078f18ff */
[----:B------:R-:W-:Y:S01]  /*16b0*/  LOP3.LUT R5, R5, 0xfffffff8, RZ, 0xc0, !PT ;  /* 0xfffffff805057812 */ /* 0x000fe200078ec0ff */
[----:B------:R-:W-:Y:S06]  /*16c0*/  @P0 EXIT ;  /* 0x000000000000094d */ /* 0x000fec0003800000 */
[----:B------:R-:W0:Y:S01]  /*16d0*/  LDC.64 R16, c[0x0][0x5d0] ;  /* 0x00017400ff107b82 */ /* 0x000e220000000a00 */
[----:B------:R-:W-:Y:S01]  /*16e0*/  IMAD.IADD R10, R10, 0x1, -R5 ;  /* 0x000000010a0a7824 */ /* 0x000fe200078e0a05 */
[----:B------:R-:W-:Y:S02]  /*16f0*/  LOP3.LUT R3, R3, 0x7ffffffc, RZ, 0xc0, !PT ;  /* 0x7ffffffc03037812 */ /* 0x000fe400078ec0ff */
[----:B------:R-:W-:Y:S02]  /*1700*/  LEA.HI R5, R7, R8, RZ, 0x5 ;  /* 0x0000000807057211 */ /* 0x000fe400078f28ff */
[----:B------:R-:W-:Y:S01]  /*1710*/  SHF.R.S32.HI R11, RZ, 0x1f, R10 ;  /* 0x0000001fff0b7819 */ /* 0x000fe2000001140a */
[----:B------:R-:W-:Y:S01]  /*1720*/  IMAD.IADD R3, R8, 0x1, -R3 ;  /* 0x0000000108037824 */ /* 0x000fe200078e0a03 */
[----:B------:R-:W-:Y:S02]  /*1730*/  SHF.R.S32.HI R5, RZ, 0x5, R5 ;  /* 0x00000005ff057819 */ /* 0x000fe40000011405 */
[----:B---3-5:R-:W-:Y:S01]  /*1740*/  FSETP.NEU.AND P1, PT, R2, RZ, PT ;  /* 0x000000ff0200720b */ /* 0x028fe20003f2d000 */
[----:B------:R-:W-:-:S02]  /*1750*/  IMAD.SHL.U32 R3, R3, 0x2, RZ ;  /* 0x0000000203037824 */ /* 0x000fc400078e00ff */
[----:B------:R-:W-:-:S03]  /*1760*/  IMAD.WIDE R14, R15, 0x40, R10 ;  /* 0x000000400f0e7825 */ /* 0x000fc600078e020a */
[----:B------:R-:W-:Y:S01]  /*1770*/  SHF.R.S32.HI R9, RZ, 0x1f, R3 ;  /* 0x0000001fff097819 */ /* 0x000fe20000011403 */
[C---:B------:R-:W-:Y:S01]  /*1780*/  IMAD R7, R5.reuse, -0x10, -R6 ;  /* 0xfffffff005077824 */ /* 0x040fe200078e0a06 */
[C---:B------:R-:W-:Y:S01]  /*1790*/  IADD3 R8, P0, R4.reuse, R3, RZ ;  /* 0x0000000304087210 */ /* 0x040fe20007f1e0ff */
[----:B------:R-:W-:Y:S01]  /*17a0*/  IMAD.WIDE R14, R5, 0x10, R14 ;  /* 0x00000010050e7825 */ /* 0x000fe200078e020e */
[----:B------:R-:W-:Y:S02]  /*17b0*/  IADD3 R3, -R3, UR5, -R4 ;  /* 0x0000000503037c10 */ /* 0x000fe4000fffe904 */
[----:B------:R-:W-:Y:S01]  /*17c0*/  LEA.HI.X.SX32 R9, R4, R9, 0x1, P0 ;  /* 0x0000000904097211 */ /* 0x000fe200000f0eff */
[-C--:B0-----:R-:W-:Y:S01]  /*17d0*/  IMAD R4, R15, R16.reuse, RZ ;  /* 0x000000100f047224 */ /* 0x081fe200078e02ff */
[----:B------:R-:W-:Y:S02]  /*17e0*/  IADD3 R10, R7, UR4, -R10 ;  /* 0x00000004070a7c10 */ /* 0x000fe4000fffe80a */
[----:B------:R-:W-:Y:S01]  /*17f0*/  ISETP.GT.AND P0, PT, R3, RZ, PT ;  /* 0x000000ff0300720c */ /* 0x000fe20003f04270 */
[----:B------:R-:W-:Y:S01]  /*1800*/  IMAD.WIDE.U32 R12, R14, R16, R8 ;  /* 0x000000100e0c7225 */ /* 0x000fe200078e0008 */
[----:B------:R-:W-:-:S02]  /*1810*/  SHF.L.U64.HI R11, R16, 0x3, R17 ;  /* 0x00000003100b7819 */ /* 0x000fc40000010211 */
[----:B------:R-:W-:Y:S01]  /*1820*/  ISETP.GT.AND P2, PT, R10, RZ, P0 ;  /* 0x000000ff0a00720c */ /* 0x000fe20000744270 */
[----:B------:R-:W-:Y:S02]  /*1830*/  IMAD R7, R14, R17, R4 ;  /* 0x000000110e077224 */ /* 0x000fe400078e0204 */
[----:B------:R-:W-:Y:S02]  /*1840*/  IMAD.SHL.U32 R16, R16, 0x8, RZ ;  /* 0x0000000810107824 */ /* 0x000fe400078e00ff */
[----:B------:R-:W-:Y:S01]  /*1850*/  IMAD.IADD R7, R13, 0x1, R7 ;  /* 0x000000010d077824 */ /* 0x000fe200078e0207 */
[----:B------:R-:W-:Y:S07]  /*1860*/  @!P1 BRA `(.L_x_28) ;  /* 0x0000002c00f49947 */ /* 0x000fee0003800000 */
[----:B------:R-:W-:Y:S01]  /*1870*/  ULDC.64 UR6, c[0x0][0x5b0] ;  /* 0x00016c0000067ab9 */ /* 0x000fe20000000a00 */
[----:B------:R-:W-:Y:S01]  /*1880*/  ULDC.64 UR8, c[0x0][0x5a8] ;  /* 0x00016a0000087ab9 */ /* 0x000fe20000000a00 */
[----:B------:R-:W-:Y:S01]  /*1890*/  IMAD R13, R15, UR6, RZ ;  /* 0x000000060f0d7c24 */ /* 0x000fe2000f8e02ff */
[----:B------:R-:W-:Y:S01]  /*18a0*/  ULDC.64 UR4, c[0x0][0x5c8] ;  /* 0x0001720000047ab9 */ /* 0x000fe20000000a00 */
[----:B------:R-:W-:-:S04]  /*18b0*/  IMAD.WIDE.U32 R18, R14, UR6, R8 ;  /* 0x000000060e127c25 */ /* 0x000fc8000f8e0008 */
[----:B------:R-:W-:Y:S01]  /*18c0*/  IMAD R13, R14, UR7, R13 ;  /* 0x000000070e0d7c24 */ /* 0x000fe2000f8e020d */
[----:B------:R-:W-:-:S03]  /*18d0*/  LEA R4, P1, R18, UR8, 0x1 ;  /* 0x0000000812047c11 */ /* 0x000fc6000f8208ff */
[----:B------:R-:W-:-:S05]  /*18e0*/  IMAD.IADD R5, R19, 0x1, R13 ;  /* 0x0000000113057824 */ /* 0x000fca00078e020d */
[----:B------:R-:W-:-:S05]  /*18f0*/  LEA.HI.X R5, R18, UR9, R5, 0x1, P1 ;  /* 0x0000000912057c11 */ /* 0x000fca00088f0c05 */
[----:B------:R-:W3:Y:S01]  /*1900*/  @P2 LDG.E.LTC128B.U16 R17, desc[UR12][R4.64] ;  /* 0x0000000c04112981 */ /* 0x000ee2000c1e1520 */
[C---:B------:R-:W-:Y:S01]  /*1910*/  LEA R6, P4, R12.reuse, UR4, 0x1 ;  /* 0x000000040c067c11 */ /* 0x040fe2000f8808ff */
[----:B------:R-:W-:Y:S01]  /*1920*/  BSSY B0, `(.L_x_29) ;  /* 0x000000b000007945 */ /* 0x000fe20003800000 */
[----:B------:R-:W-:Y:S02]  /*1930*/  ISETP.GT.AND P1, PT, R3, 0x1, PT ;  /* 0x000000010300780c */ /* 0x000fe40003f24270 */
[----:B------:R-:W-:Y:S02]  /*1940*/  LEA.HI.X R7, R12, UR5, R7, 0x1, P4 ;  /* 0x000000050c077c11 */ /* 0x000fe4000a0f0c07 */
[----:B------:R-:W-:Y:S01]  /*1950*/  ISETP.GT.AND P3, PT, R10, RZ, P1 ;  /* 0x000000ff0a00720c */ /* 0x000fe20000f64270 */
[----:B---3--:R-:W-:-:S04]  /*1960*/  IMAD.U32 R19, R17, 0x10000, RZ ;  /* 0x0001000011137824 */ /* 0x008fc800078e00ff */
[----:B------:R-:W-:-:S04]  /*1970*/  FMUL R19, R19, R2 ;  /* 0x0000000213137220 */ /* 0x000fc80000400000 */
[----:B--2---:R-:W-:-:S05]  /*1980*/  FFMA R19, R24, R0, R19 ;  /* 0x0000000018137223 */ /* 0x004fca0000000013 */
[----:B------:R-:W-:-:S05]  /*1990*/  F2FP.BF16.F32.PACK_AB R19, RZ, R19 ;  /* 0x00000013ff13723e */ /* 0x000fca00000010ff */
[----:B------:R0:W-:Y:S01]  /*19a0*/  @P2 STG.E.U16 desc[UR12][R6.64], R19 ;  /* 0x0000001306002986 */ /* 0x0001e2000c10150c */
[----:B------:R-:W-:Y:S05]  /*19b0*/  @!P3 BRA `(.L_x_30) ;  /* 0x000000000004b947 */ /* 0x000fea0003800000 */
[----:B------:R1:W5:Y:S02]  /*19c0*/  LDG.E.LTC128B.U16 R17, desc[UR12][R4.64+0x2] ;  /* 0x0000020c04117981 */ /* 0x000364000c1e1520 */
.L_x_30:
[----:B------:R-:W-:Y:S05]  /*19d0*/  BSYNC B0 ;  /* 0x0000000000007941 */ /* 0x000fea0003800000 */
.L_x_29:
[----:B------:R-:W-:Y:S01]  /*19e0*/  USHF.L.U32 UR5, UR6, 0x3, URZ ;  /* 0x0000000306057899 */ /* 0x000fe2000800063f */
[----:B-----5:R-:W-:Y:S01]  /*19f0*/  IMAD.U32 R15, R17, 0x10000, RZ ;  /* 0x00010000110f7824 */ /* 0x020fe200078e00ff */
[----:B------:R-:W-:Y:S01]  /*1a00*/  USHF.L.U64.HI UR4, UR6, 0x3, UR7 ;  /* 0x0000000306047899 */ /* 0x000fe20008010207 */
[----:B------:R-:W-:Y:S02]  /*1a10*/  ISETP.GT.AND P0, PT, R10, 0x8, P0 ;  /* 0x000000080a00780c */ /* 0x000fe40000704270 */
[----:B------:R-:W-:Y:S01]  /*1a20*/  FMUL R12, R15, R2 ;  /* 0x000000020f0c7220 */ /* 0x000fe20000400000 */
[----:B------:R-:W-:Y:S02]  /*1a30*/  IMAD.U32 R18, RZ, RZ, UR5 ;  /* 0x00000005ff127e24 */ /* 0x000fe4000f8e00ff */
[----:B0-----:R-:W-:Y:S02]  /*1a40*/  IMAD.U32 R19, RZ, RZ, UR4 ;  /* 0x00000004ff137e24 */ /* 0x001fe4000f8e00ff */
[----:B------:R-:W-:Y:S01]  /*1a50*/  FFMA R12, R25, R0, R12 ;  /* 0x00000000190c7223 */ /* 0x000fe2000000000c */
[----:B------:R-:W-:-:S04]  /*1a60*/  IMAD.WIDE.U32 R18, R14, UR6, R18 ;  /* 0x000000060e127c25 */ /* 0x000fc8000f8e0012 */
[----:B------:R-:W-:Y:S02]  /*1a70*/  F2FP.BF16.F32.PACK_AB R12, RZ, R12 ;  /* 0x0000000cff0c723e */ /* 0x000fe400000010ff */
[----:B------:R-:W-:-:S03]  /*1a80*/  IADD3 R14, P2, R8, R18, RZ ;  /* 0x00000012080e7210 */ /* 0x000fc60007f5e0ff */
[----:B------:R0:W-:Y:S01]  /*1a90*/  @P3 STG.E.U16 desc[UR12][R6.64+0x2], R12 ;  /* 0x0000020c06003986 */ /* 0x0001e2000c10150c */
[----:B------:R-:W-:Y:S02]  /*1aa0*/  IADD3.X R9, R9, R13, R19, P2, !PT ;  /* 0x0000000d09097210 */ /* 0x000fe400017fe413 */
[----:B------:R-:W-:-:S04]  /*1ab0*/  LEA R8, P2, R14, UR8, 0x1 ;  /* 0x000000080e087c11 */ /* 0x000fc8000f8408ff */
[----:B------:R-:W-:Y:S02]  /*1ac0*/  LEA.HI.X R9, R14, UR9, R9, 0x1, P2 ;  /* 0x000000090e097c11 */ /* 0x000fe400090f0c09 */
[----:B------:R-:W-:-:S06]  /*1ad0*/  PRMT R14, R17, 0x7610, R14 ;  /* 0x00007610110e7816 */ /* 0x000fcc000000000e */
[----:B------:R-:W2:Y:S01]  /*1ae0*/  @P0 LDG.E.LTC128B.U16 R14, desc[UR12][R8.64] ;  /* 0x0000000c080e0981 */ /* 0x000ea2000c1e1520 */
[C---:B------:R-:W-:Y:S01]  /*1af0*/  SHF.L.U64.HI R11, R16.reuse, 0x1, R11 ;  /* 0x00000001100b7819 */ /* 0x040fe2000001020b */
[----:B------:R-:W-:Y:S01]  /*1b00*/  BSSY B0, `(.L_x_31) ;  /* 0x000000b000007945 */ /* 0x000fe20003800000 */
[----:B------:R-:W-:Y:S02]  /*1b10*/  LEA R16, P2, R16, R6, 0x1 ;  /* 0x0000000610107211 */ /* 0x000fe400078408ff */
[----:B------:R-:W-:-:S03]  /*1b20*/  ISETP.GT.AND P1, PT, R10, 0x8, P1 ;  /* 0x000000080a00780c */ /* 0x000fc60000f24270 */
[----:B------:R-:W-:Y:S02]  /*1b30*/  IMAD.X R17, R11, 0x1, R7, P2 ;  /* 0x000000010b117824 */ /* 0x000fe400010e0607 */
[----:B--2---:R-:W-:-:S04]  /*1b40*/  IMAD.U32 R13, R14, 0x10000, RZ ;  /* 0x000100000e0d7824 */ /* 0x004fc800078e00ff */
[----:B------:R-:W-:-:S04]  /*1b50*/  FMUL R13, R13, R2 ;  /* 0x000000020d0d7220 */ /* 0x000fc80000400000 */
[----:B------:R-:W-:-:S05]  /*1b60*/  FFMA R13, R26, R0, R13 ;  /* 0x000000001a0d7223 */ /* 0x000fca000000000d */
[----:B------:R-:W-:-:S05]  /*1b70*/  F2FP.BF16.F32.PACK_AB R13, RZ, R13 ;  /* 0x0000000dff0d723e */ /* 0x000fca00000010ff */
[----:B------:R0:W-:Y:S01]  /*1b80*/  @P0 STG.E.U16 desc[UR12][R16.64], R13 ;  /* 0x0000000d10000986 */ /* 0x0001e2000c10150c */
[----:B------:R-:W-:Y:S05]  /*1b90*/  @!P1 BRA `(.L_x_32) ;  /* 0x0000000000049947 */ /* 0x000fea0003800000 */
[----:B------:R2:W5:Y:S02]  /*1ba0*/  LDG.E.LTC128B.U16 R14, desc[UR12][R8.64+0x2] ;  /* 0x0000020c080e7981 */ /* 0x000564000c1e1520 */
.L_x_32:
[----:B------:R-:W-:Y:S05]  /*1bb0*/  BSYNC B0 ;  /* 0x0000000000007941 */ /* 0x000fea0003800000 */
.L_x_31:
[----:B-----5:R-:W-:Y:S01]  /*1bc0*/  IMAD.U32 R11, R14, 0x10000, RZ ;  /* 0x000100000e0b7824 */ /* 0x020fe200078e00ff */
[----:B------:R-:W-:Y:S01]  /*1bd0*/  ISETP.GT.AND P0, PT, R3, 0x8, PT ;  /* 0x000000080300780c */ /* 0x000fe20003f04270 */
[----:B0-----:R-:W-:Y:S01]  /*1be0*/  @P1 IMAD.MOV.U32 R13, RZ, RZ, R17 ;  /* 0x000000ffff0d1224 */ /* 0x001fe200078e0011 */
[----:B------:R-:W-:Y:S01]  /*1bf0*/  BSSY B0, `(.L_x_33) ;  /* 0x000000a000007945 */ /* 0x000fe20003800000 */
[----:B------:R-:W-:Y:S01]  /*1c00*/  FMUL R12, R11, R2 ;  /* 0x000000020b0c7220 */ /* 0x000fe20000400000 */
[----:B------:R-:W-:-:S03]  /*1c10*/  ISETP.GT.AND P2, PT, R10, RZ, P0 ;  /* 0x000000ff0a00720c */ /* 0x000fc60000744270 */
[----:B------:R-:W-:-:S05]  /*1c20*/  FFMA R12, R27, R0, R12 ;  /* 0x000000001b0c7223 */ /* 0x000fca000000000c */
[----:B------:R-:W-:-:S04]  /*1c30*/  F2FP.BF16.F32.PACK_AB R12, RZ, R12 ;  /* 0x0000000cff0c723e */ /* 0x000fc800000010ff */
[----:B------:R-:W-:Y:S01]  /*1c40*/  PRMT R11, R12, 0x7610, R11 ;  /* 0x000076100c0b7816 */ /* 0x000fe2000000000b */
[----:B------:R-:W-:-:S05]  /*1c50*/  @P1 IMAD.MOV.U32 R12, RZ, RZ, R16 ;  /* 0x000000ffff0c1224 */ /* 0x000fca00078e0010 */
[----:B------:R0:W-:Y:S01]  /*1c60*/  @P1 STG.E.U16 desc[UR12][R12.64+0x2], R11 ;  /* 0x0000020b0c001986 */ /* 0x0001e2000c10150c */
[----:B------:R-:W-:Y:S05]  /*1c70*/  @!P2 BRA `(.L_x_34) ;  /* 0x000000000004a947 */ /* 0x000fea0003800000 */
[----:B------:R3:W5:Y:S02]  /*1c80*/  LDG.E.LTC128B.U16 R14, desc[UR12][R4.64+0x10] ;  /* 0x0000100c040e7981 */ /* 0x000764000c1e1520 */
.L_x_34:
[----:B------:R-:W-:Y:S05]  /*1c90*/  BSYNC B0 ;  /* 0x0000000000007941 */ /* 0x000fea0003800000 */
.L_x_33:
[----:B0----5:R-:W-:Y:S01]  /*1ca0*/  IMAD.U32 R11, R14, 0x10000, RZ ;  /* 0x000100000e0b7824 */ /* 0x021fe200078e00ff */
[----:B------:R-:W-:Y:S01]  /*1cb0*/  ISETP.GT.AND P1, PT, R3, 0x9, PT ;  /* 0x000000090300780c */ /* 0x000fe20003f24270 */
[----:B------:R-:W-:Y:S02]  /*1cc0*/  BSSY B0, `(.L_x_35) ;  /* 0x0000008000007945 */ /* 0x000fe40003800000 */
[----:B------:R-:W-:Y:S01]  /*1cd0*/  FMUL R11, R11, R2 ;  /* 0x000000020b0b7220 */ /* 0x000fe20000400000 */
[----:B------:R-:W-:-:S03]  /*1ce0*/  ISETP.GT.AND P3, PT, R10, RZ, P1 ;  /* 0x000000ff0a00720c */ /* 0x000fc60000f64270 */
[----:B------:R-:W-:-:S05]  /*1cf0*/  FFMA R11, R28, R0, R11 ;  /* 0x000000001c0b7223 */ /* 0x000fca000000000b */
[----:B------:R-:W-:-:S05]  /*1d00*/  F2FP.BF16.F32.PACK_AB R11, RZ, R11 ;  /* 0x0000000bff0b723e */ /* 0x000fca00000010ff */
[----:B------:R0:W-:Y:S01]  /*1d10*/  @P2 STG.E.U16 desc[UR12][R6.64+0x10], R11 ;  /* 0x0000100b06002986 */ /* 0x0001e2000c10150c */
[----:B------:R-:W-:Y:S05]  /*1d20*/  @!P3 BRA `(.L_x_36) ;  /* 0x000000000004b947 */ /* 0x000fea0003800000 */
[----:B------:R4:W5:Y:S02]  /*1d30*/  LDG.E.LTC128B.U16 R14, desc[UR12][R4.64+0x12] ;  /* 0x0000120c040e7981 */ /* 0x000964000c1e1520 */
.L_x_36:
[----:B------:R-:W-:Y:S05]  /*1d40*/  BSYNC B0 ;  /* 0x0000000000007941 */ /* 0x000fea0003800000 */
.L_x_35:
[----:B0----5:R-:W-:Y:S01]  /*1d50*/  IMAD.U32 R11, R14, 0x10000, RZ ;  /* 0x000100000e0b7824 */ /* 0x021fe200078e00ff */
[----:B------:R-:W-:Y:S01]  /*1d60*/  ISETP.GT.AND P0, PT, R10, 0x8, P0 ;  /* 0x000000080a00780c */ /* 0x000fe20000704270 */
[----:B------:R-:W-:Y:S02]  /*1d70*/  BSSY B0, `(.L_x_37) ;  /* 0x0000007000007945 */ /* 0x000fe40003800000 */
[----:B------:R-:W-:-:S04]  /*1d80*/  FMUL R12, R11, R2 ;  /* 0x000000020b0c7220 */ /* 0x000fc80000400000 */
[----:B------:R-:W-:-:S05]  /*1d90*/  FFMA R12, R29, R0, R12 ;  /* 0x000000001d0c7223 */ /* 0x000fca000000000c */
[----:B------:R-:W-:-:S05]  /*1da0*/  F2FP.BF16.F32.PACK_AB R12, RZ, R12 ;  /* 0x0000000cff0c723e */ /* 0x000fca00000010ff */
[----:B------:R0:W-:Y:S01]  /*1db0*/  @P3 STG.E.U16 desc[UR12][R6.64+0x12], R12 ;  /* 0x0000120c06003986 */ /* 0x0001e2000c10150c */
[----:B------:R-:W-:Y:S05]  /*1dc0*/  @!P0 BRA `(.L_x_38) ;  /* 0x0000000000048947 */ /* 0x000fea0003800000 */
[----:B------:R0:W5:Y:S02]  /*1dd0*/  LDG.E.LTC128B.U16 R14, desc[UR12][R8.64+0x10] ;  /* 0x0000100c080e7981 */ /* 0x000164000c1e1520 */
.L_x_38:
[----:B------:R-:W-:Y:S05]  /*1de0*/  BSYNC B0 ;  /* 0x0000000000007941 */ /* 0x000fea0003800000 */
.L_x_37:
[----:B-----5:R-:W-:Y:S01]  /*1df0*/  IMAD.U32 R11, R14, 0x10000, RZ ;  /* 0x000100000e0b7824 */ /* 0x020fe200078e00ff */
[----:B------:R-:W-:Y:S01]  /*1e00*/  ISETP.GT.AND P1, PT, R10, 0x8, P1 ;  /* 0x000000080a00780c */ /* 0x000fe20000f24270 */
[----:B0-----:R-:W-:Y:S01]  /*1e10*/  @P0 IMAD.MOV.U32 R12, RZ, RZ, R16 ;  /* 0x000000ffff0c0224 */ /* 0x001fe200078e0010 */
[----:B------:R-:W-:Y:S01]  /*1e20*/  BSSY B0, `(.L_x_39) ;  /* 0x0000008000007945 */ /* 0x000fe20003800000 */
[----:B------:R-:W-:Y:S01]  /*1e30*/  FMUL R11, R11, R2 ;  /* 0x000000020b0b7220 */ /* 0x000fe20000400000 */
[----:B------:R-:W-:-:S03]  /*1e40*/  @P0 IMAD.MOV.U32 R13, RZ, RZ, R17 ;  /* 0x000000ffff0d0224 */ /* 0x000fc600078e0011 */
[----:B------:R-:W-:-:S05]  /*1e50*/  FFMA R11, R30, R0, R11 ;  /* 0x000000001e0b7223 */ /* 0x000fca000000000b */
[----:B------:R-:W-:-:S05]  /*1e60*/  F2FP.BF16.F32.PACK_AB R11, RZ, R11 ;  /* 0x0000000bff0b723e */ /* 0x000fca00000010ff */
[----:B------:R0:W-:Y:S01]  /*1e70*/  @P0 STG.E.U16 desc[UR12][R12.64+0x10], R11 ;  /* 0x0000100b0c000986 */ /* 0x0001e2000c10150c */
[----:B------:R-:W-:Y:S05]  /*1e80*/  @!P1 BRA `(.L_x_40) ;  /* 0x0000000000049947 */ /* 0x000fea0003800000 */
[----:B------:R0:W5:Y:S02]  /*1e90*/  LDG.E.LTC128B.U16 R14, desc[UR12][R8.64+0x12] ;  /* 0x0000120c080e7981 */ /* 0x000164000c1e1520 */
.L_x_40:
[----:B------:R-:W-:Y:S05]  /*1ea0*/  BSYNC B0 ;  /* 0x0000000000007941 */ /* 0x000fea0003800000 */
.L_x_39:
[----:B0----5:R-:W-:Y:S01]  /*1eb0*/  IMAD.U32 R11, R14, 0x10000, RZ ;  /* 0x000100000e0b7824 */ /* 0x021fe200078e00ff */
[----:B------:R-:W-:Y:S01]  /*1ec0*/  ISETP.GT.AND P0, PT, R3, 0x10, PT ;  /* 0x000000100300780c */ /* 0x000fe20003f04270 */
[----:B------:R-:W-:Y:S01]  /*1ed0*/  @P1 IMAD.MOV.U32 R13, RZ, RZ, R17 ;  /* 0x000000ffff0d1224 */ /* 0x000fe200078e0011 */
        /* <DEDUP_REMOVED lines=10> */
.L_x_42:
[----:B------:R-:W-:Y:S05]  /*1f80*/  BSYNC B0 ;  /* 0x0000000000007941 */ /* 0x000fea0003800000 */
.L_x_41:
        /* <DEDUP_REMOVED lines=10> */
.L_x_44:
[----:B------:R-:W-:Y:S05]  /*2030*/  BSYNC B0 ;  /* 0x0000000000007941 */ /* 0x000fea0003800000 */
.L_x_43:
        /* <DEDUP_REMOVED lines=9> */
.L_x_46:
[----:B------:R-:W-:Y:S05]  /*20d0*/  BSYNC B0 ;  /* 0x0000000000007941 */ /* 0x000fea0003800000 */
.L_x_45:
        /* <DEDUP_REMOVED lines=11> */
.L_x_48:
[----:B------:R-:W-:Y:S05]  /*2190*/  BSYNC B0 ;  /* 0x0000000000007941 */ /* 0x000fea0003800000 */
.L_x_47:
        /* <DEDUP_REMOVED lines=13> */
.L_x_50:
[----:B------:R-:W-:Y:S05]  /*2270*/  BSYNC B0 ;  /* 0x0000000000007941 */ /* 0x000fea0003800000 */
.L_x_49:
        /* <DEDUP_REMOVED lines=10> */
.L_x_52:
[----:B------:R-:W-:Y:S05]  /*2320*/  BSYNC B0 ;  /* 0x0000000000007941 */ /* 0x000fea0003800000 */
.L_x_51:
        /* <DEDUP_REMOVED lines=9> */
.L_x_54:
[----:B------:R-:W-:Y:S05]  /*23c0*/  BSYNC B0 ;  /* 0x0000000000007941 */ /* 0x000fea0003800000 */
.L_x_53:
        /* <DEDUP_REMOVED lines=11> */
.L_x_56:
[----:B------:R-:W-:Y:S05]  /*2480*/  BSYNC B0 ;  /* 0x0000000000007941 */ /* 0x000fea0003800000 */
.L_x_55:
        /* <DEDUP_REMOVED lines=13> */
.L_x_58:
[----:B------:R-:W-:Y:S05]  /*2560*/  BSYNC B0 ;  /* 0x0000000000007941 */ /* 0x000fea0003800000 */
.L_x_57:
        /* <DEDUP_REMOVED lines=10> */
.L_x_60:
[----:B------:R-:W-:Y:S05]  /*2610*/  BSYNC B0 ;  /* 0x0000000000007941 */ /* 0x000fea0003800000 */
.L_x_59:
        /* <DEDUP_REMOVED lines=9> */
.L_x_62:
[----:B------:R-:W-:Y:S05]  /*26b0*/  BSYNC B0 ;  /* 0x0000000000007941 */ /* 0x000fea0003800000 */
.L_x_61:
        /* <DEDUP_REMOVED lines=11> */
.L_x_64:
[----:B------:R-:W-:Y:S05]  /*2770*/  BSYNC B0 ;  /* 0x0000000000007941 */ /* 0x000fea0003800000 */
.L_x_63:
        /* <DEDUP_REMOVED lines=13> */
.L_x_66:
[----:B------:R-:W-:Y:S05]  /*2850*/  BSYNC B0 ;  /* 0x0000000000007941 */ /* 0x000fea0003800000 */
.L_x_65:
        /* <DEDUP_REMOVED lines=10> */
.L_x_68:
[----:B------:R-:W-:Y:S05]  /*2900*/  BSYNC B0 ;  /* 0x0000000000007941 */ /* 0x000fea0003800000 */
.L_x_67:
        /* <DEDUP_REMOVED lines=9> */
.L_x_70:
[----:B------:R-:W-:Y:S05]  /*29a0*/  BSYNC B0 ;  /* 0x0000000000007941 */ /* 0x000fea0003800000 */
.L_x_69:
        /* <DEDUP_REMOVED lines=11> */
.L_x_72:
[----:B------:R-:W-:Y:S05]  /*2a60*/  BSYNC B0 ;  /* 0x0000000000007941 */ /* 0x000fea0003800000 */
.L_x_71:
        /* <DEDUP_REMOVED lines=13> */
.L_x_74:
[----:B------:R-:W-:Y:S05]  /*2b40*/  BSYNC B0 ;  /* 0x0000000000007941 */ /* 0x000fea0003800000 */
.L_x_73:
        /* <DEDUP_REMOVED lines=10> */
.L_x_76:
[----:B------:R-:W-:Y:S05]  /*2bf0*/  BSYNC B0 ;  /* 0x0000000000007941 */ /* 0x000fea0003800000 */
.L_x_75:
        /* <DEDUP_REMOVED lines=9> */
.L_x_78:
[----:B------:R-:W-:Y:S05]  /*2c90*/  BSYNC B0 ;  /* 0x0000000000007941 */ /* 0x000fea0003800000 */
.L_x_77:
        /* <DEDUP_REMOVED lines=11> */
.L_x_80:
[----:B------:R-:W-:Y:S05]  /*2d50*/  BSYNC B0 ;  /* 0x0000000000007941 */ /* 0x000fea0003800000 */
.L_x_79:
        /* <DEDUP_REMOVED lines=13> */
.L_x_82:
[----:B------:R-:W-:Y:S05]  /*2e30*/  BSYNC B0 ;  /* 0x0000000000007941 */ /* 0x000fea0003800000 */
.L_x_81:
        /* <DEDUP_REMOVED lines=10> */
.L_x_84:
[----:B------:R-:W-:Y:S05]  /*2ee0*/  BSYNC B0 ;  /* 0x0000000000007941 */ /* 0x000fea0003800000 */
.L_x_83:
        /* <DEDUP_REMOVED lines=9> */
.L_x_86:
[----:B------:R-:W-:Y:S05]  /*2f80*/  BSYNC B0 ;  /* 0x0000000000007941 */ /* 0x000fea0003800000 */
.L_x_85:
        /* <DEDUP_REMOVED lines=11> */
.L_x_88:
[----:B------:R-:W-:Y:S05]  /*3040*/  BSYNC B0 ;  /* 0x0000000000007941 */ /* 0x000fea0003800000 */
.L_x_87:
        /* <DEDUP_REMOVED lines=13> */
.L_x_90:
[----:B------:R-:W-:Y:S05]  /*3120*/  BSYNC B0 ;  /* 0x0000000000007941 */ /* 0x000fea0003800000 */
.L_x_89:
        /* <DEDUP_REMOVED lines=10> */
.L_x_92:
[----:B------:R-:W-:Y:S05]  /*31d0*/  BSYNC B0 ;  /* 0x0000000000007941 */ /* 0x000fea0003800000 */
.L_x_91:
        /* <DEDUP_REMOVED lines=9> */
.L_x_94:
[----:B------:R-:W-:Y:S05]  /*3270*/  BSYNC B0 ;  /* 0x0000000000007941 */ /* 0x000fea0003800000 */
.L_x_93:
        /* <DEDUP_REMOVED lines=11> */
.L_x_96:
[----:B------:R-:W-:Y:S05]  /*3330*/  BSYNC B0 ;  /* 0x0000000000007941 */ /* 0x000fea0003800000 */
.L_x_95:
        /* <DEDUP_REMOVED lines=13> */
.L_x_98:
[----:B------:R-:W-:Y:S05]  /*3410*/  BSYNC B0 ;  /* 0x0000000000007941 */ /* 0x000fea0003800000 */
.L_x_97:
        /* <DEDUP_REMOVED lines=10> */
.L_x_100:
[----:B------:R-:W-:Y:S05]  /*34c0*/  BSYNC B0 ;  /* 0x0000000000007941 */ /* 0x000fea0003800000 */
.L_x_99:
        /* <DEDUP_REMOVED lines=9> */
.L_x_102:
[----:B------:R-:W-:Y:S05]  /*3560*/  BSYNC B0 ;  /* 0x0000000000007941 */ /* 0x000fea0003800000 */
.L_x_101:
        /* <DEDUP_REMOVED lines=11> */
.L_x_104:
[----:B------:R-:W-:Y:S05]  /*3620*/  BSYNC B0 ;  /* 0x0000000000007941 */ /* 0x000fea0003800000 */
.L_x_103:
        /* <DEDUP_REMOVED lines=13> */
.L_x_106:
[----:B------:R-:W-:Y:S05]  /*3700*/  BSYNC B0 ;  /* 0x0000000000007941 */ /* 0x000fea0003800000 */
.L_x_105:
        /* <DEDUP_REMOVED lines=10> */
.L_x_108:
[----:B------:R-:W-:Y:S05]  /*37b0*/  BSYNC B0 ;  /* 0x0000000000007941 */ /* 0x000fea0003800000 */
.L_x_107:
        /* <DEDUP_REMOVED lines=9> */
.L_x_110:
[----:B------:R-:W-:Y:S05]  /*3850*/  BSYNC B0 ;  /* 0x0000000000007941 */ /* 0x000fea0003800000 */
.L_x_109:
        /* <DEDUP_REMOVED lines=11> */
.L_x_112:
[----:B------:R-:W-:Y:S05]  /*3910*/  BSYNC B0 ;  /* 0x0000000000007941 */ /* 0x000fea0003800000 */
.L_x_111:
        /* <DEDUP_REMOVED lines=13> */
.L_x_114:
[----:B------:R-:W-:Y:S05]  /*39f0*/  BSYNC B0 ;  /* 0x0000000000007941 */ /* 0x000fea0003800000 */
.L_x_113:
        /* <DEDUP_REMOVED lines=10> */
.L_x_116:
[----:B------:R-:W-:Y:S05]  /*3aa0*/  BSYNC B0 ;  /* 0x0000000000007941 */ /* 0x000fea0003800000 */
.L_x_115:
        /* <DEDUP_REMOVED lines=9> */
.L_x_118:
[----:B------:R-:W-:Y:S05]  /*3b40*/  BSYNC B0 ;  /* 0x0000000000007941 */ /* 0x000fea0003800000 */
.L_x_117:
        /* <DEDUP_REMOVED lines=11> */
.L_x_120:
[----:B------:R-:W-:Y:S05]  /*3c00*/  BSYNC B0 ;  /* 0x0000000000007941 */ /* 0x000fea0003800000 */
.L_x_119:
        /* <DEDUP_REMOVED lines=13> */
.L_x_122:
[----:B------:R-:W-:Y:S05]  /*3ce0*/  BSYNC B0 ;  /* 0x0000000000007941 */ /* 0x000fea0003800000 */
.L_x_121:
        /* <DEDUP_REMOVED lines=10> */
.L_x_124:
[----:B------:R-:W-:Y:S05]  /*3d90*/  BSYNC B0 ;  /* 0x0000000000007941 */ /* 0x000fea0003800000 */
.L_x_123:
        /* <DEDUP_REMOVED lines=9> */
.L_x_126:
[----:B------:R-:W-:Y:S05]  /*3e30*/  BSYNC B0 ;  /* 0x0000000000007941 */ /* 0x000fea0003800000 */
.L_x_125:
        /* <DEDUP_REMOVED lines=11> */
.L_x_128:
[----:B------:R-:W-:Y:S05]  /*3ef0*/  BSYNC B0 ;  /* 0x0000000000007941 */ /* 0x000fea0003800000 */
.L_x_127:
        /* <DEDUP_REMOVED lines=13> */
.L_x_130:
[----:B------:R-:W-:Y:S05]  /*3fd0*/  BSYNC B0 ;  /* 0x0000000000007941 */ /* 0x000fea0003800000 */
.L_x_129:
        /* <DEDUP_REMOVED lines=10> */
.L_x_132:
[----:B------:R-:W-:Y:S05]  /*4080*/  BSYNC B0 ;  /* 0x0000000000007941 */ /* 0x000fea0003800000 */
.L_x_131:
        /* <DEDUP_REMOVED lines=9> */
.L_x_134:
[----:B------:R-:W-:Y:S05]  /*4120*/  BSYNC B0 ;  /* 0x0000000000007941 */ /* 0x000fea0003800000 */
.L_x_133:
        /* <DEDUP_REMOVED lines=11> */
.L_x_136:
[----:B------:R-:W-:Y:S05]  /*41e0*/  BSYNC B0 ;  /* 0x0000000000007941 */ /* 0x000fea0003800000 */
.L_x_135:
        /* <DEDUP_REMOVED lines=13> */
.L_x_138:
[----:B------:R-:W-:Y:S05]  /*42c0*/  BSYNC B0 ;  /* 0x0000000000007941 */ /* 0x000fea0003800000 */
.L_x_137:
        /* <DEDUP_REMOVED lines=10> */
.L_x_140:
[----:B------:R-:W-:Y:S05]  /*4370*/  BSYNC B0 ;  /* 0x0000000000007941 */ /* 0x000fea0003800000 */
.L_x_139:
        /* <DEDUP_REMOVED lines=9> */
.L_x_142:
[----:B------:R-:W-:Y:S05]  /*4410*/  BSYNC B0 ;  /* 0x0000000000007941 */ /* 0x000fea0003800000 */
.L_x_141:
        /* <DEDUP_REMOVED lines=11> */
.L_x_144:
[----:B------:R-:W-:Y:S05]  /*44d0*/  BSYNC B0 ;  /* 0x0000000000007941 */ /* 0x000fea0003800000 */
.L_x_143:
        /* <DEDUP_REMOVED lines=13> */
.L_x_146:
[----:B------:R-:W-:Y:S05]  /*45b0*/  BSYNC B0 ;  /* 0x0000000000007941 */ /* 0x000fea0003800000 */
.L_x_145:
        /* <DEDUP_REMOVED lines=10> */
.L_x_148:
[----:B------:R-:W-:Y:S05]  /*4660*/  BSYNC B0 ;  /* 0x0000000000007941 */ /* 0x000fea0003800000 */
.L_x_147:
[----:B-----5:R-:W-:Y:S01]  /*4670*/  IMAD.U32 R3, R14, 0x10000, RZ ;  /* 0x000100000e037824 */ /* 0x020fe200078e00ff */
[----:B------:R-:W-:Y:S01]  /*4680*/  ISETP.GT.AND P0, PT, R10, 0x8, P0 ;  /* 0x000000080a00780c */ /* 0x000fe20000704270 */
[----:B------:R-:W-:Y:S02]  /*4690*/  BSSY B0, `(.L_x_149) ;  /* 0x0000007000007945 */ /* 0x000fe40003800000 */
[----:B01-34-:R-:W-:-:S04]  /*46a0*/  FMUL R4, R3, R2 ;  /* 0x0000000203047220 */ /* 0x01bfc80000400000 */
[----:B------:R-:W-:-:S05]  /*46b0*/  FFMA R4, R85, R0, R4 ;  /* 0x0000000055047223 */ /* 0x000fca0000000004 */
[----:B------:R-:W-:-:S05]  /*46c0*/  F2FP.BF16.F32.PACK_AB R4, RZ, R4 ;  /* 0x00000004ff04723e */ /* 0x000fca00000010ff */
[----:B------:R0:W-:Y:S01]  /*46d0*/  @P3 STG.E.U16 desc[UR12][R6.64+0xf2], R4 ;  /* 0x0000f20406003986 */ /* 0x0001e2000c10150c */
[----:B------:R-:W-:Y:S05]  /*46e0*/  @!P0 BRA `(.L_x_150) ;  /* 0x0000000000048947 */ /* 0x000fea0003800000 */
[----:B------:R1:W5:Y:S02]  /*46f0*/  LDG.E.LTC128B.U16 R14, desc[UR12][R8.64+0xf0] ;  /* 0x0000f00c080e7981 */ /* 0x000364000c1e1520 */
.L_x_150:
[----:B------:R-:W-:Y:S05]  /*4700*/  BSYNC B0 ;  /* 0x0000000000007941 */ /* 0x000fea0003800000 */
.L_x_149:
        /* <DEDUP_REMOVED lines=11> */
.L_x_152:
[----:B------:R-:W-:Y:S05]  /*47c0*/  BSYNC B0 ;  /* 0x0000000000007941 */ /* 0x000fea0003800000 */
.L_x_151:
[----:B0----5:R-:W-:-:S04]  /*47d0*/  IMAD.U32 R3, R14, 0x10000, RZ ;  /* 0x000100000e037824 */ /* 0x021fc800078e00ff */
[----:B------:R-:W-:-:S04]  /*47e0*/  FMUL R2, R3, R2 ;  /* 0x0000000203027220 */ /* 0x000fc80000400000 */
[----:B------:R-:W-:Y:S01]  /*47f0*/  FFMA R2, R87, R0, R2 ;  /* 0x0000000057027223 */ /* 0x000fe20000000002 */
[----:B------:R-:W-:Y:S06]  /*4800*/  @!P1 EXIT ;  /* 0x000000000000994d */ /* 0x000fec0003800000 */
[----:B------:R-:W-:-:S05]  /*4810*/  F2FP.BF16.F32.PACK_AB R2, RZ, R2 ;  /* 0x00000002ff02723e */ /* 0x000fca00000010ff */
[----:B------:R-:W-:Y:S01]  /*4820*/  STG.E.U16 desc[UR12][R16.64+0xf2], R2 ;  /* 0x0000f20210007986 */ /* 0x000fe2000c10150c */
[----:B------:R-:W-:Y:S05]  /*4830*/  EXIT ;  /* 0x000000000000794d */ /* 0x000fea0003800000 */
.L_x_28:
[----:B------:R-:W-:Y:S01]  /*4840*/  ISETP.GT.AND P3, PT, R3, 0x1, PT ;  /* 0x000000010300780c */ /* 0x000fe20003f64270 */
[----:B------:R-:W-:Y:S01]  /*4850*/  ULDC.64 UR4, c[0x0][0x5c8] ;  /* 0x0001720000047ab9 */ /* 0x000fe20000000a00 */
[-C--:B--2---:R-:W-:Y:S01]  /*4860*/  FMUL R24, R24, R0.reuse ;  /* 0x0000000018187220 */ /* 0x084fe20000400000 */
[-C--:B------:R-:W-:Y:S01]  /*4870*/  FMUL R25, R25, R0.reuse ;  /* 0x0000000019197220 */ /* 0x080fe20000400000 */
[----:B------:R-:W-:Y:S01]  /*4880*/  ISETP.GT.AND P4, PT, R10, RZ, P3 ;  /* 0x000000ff0a00720c */ /* 0x000fe20001f84270 */
[-C--:B------:R-:W-:Y:S01]  /*4890*/  FMUL R26, R26, R0.reuse ;  /* 0x000000001a1a7220 */ /* 0x080fe20000400000 */
[----:B------:R-:W-:Y:S01]  /*48a0*/  LEA R4, P1, R12, UR4, 0x1 ;  /* 0x000000040c047c11 */ /* 0x000fe2000f8208ff */
[----:B------:R-:W-:Y:S01]  /*48b0*/  FMUL R27, R27, R0 ;  /* 0x000000001b1b7220 */ /* 0x000fe20000400000 */
[----:B------:R-:W-:Y:S01]  /*48c0*/  F2FP.BF16.F32.PACK_AB R24, RZ, R24 ;  /* 0x00000018ff18723e */ /* 0x000fe200000010ff */
[-C--:B------:R-:W-:Y:S01]  /*48d0*/  FMUL R28, R28, R0.reuse ;  /* 0x000000001c1c7220 */ /* 0x080fe20000400000 */
[----:B------:R-:W-:Y:S01]  /*48e0*/  LEA.HI.X R5, R12, UR5, R7, 0x1, P1 ;  /* 0x000000050c057c11 */ /* 0x000fe200088f0c07 */
[-C--:B------:R-:W-:Y:S01]  /*48f0*/  FMUL R29, R29, R0.reuse ;  /* 0x000000001d1d7220 */ /* 0x080fe20000400000 */
[----:B------:R-:W-:Y:S01]  /*4900*/  F2FP.BF16.F32.PACK_AB R25, RZ, R25 ;  /* 0x00000019ff19723e */ /* 0x000fe200000010ff */
[-C--:B------:R-:W-:Y:S01]  /*4910*/  FMUL R30, R30, R0.reuse ;  /* 0x000000001e1e7220 */ /* 0x080fe20000400000 */
[----:B------:R-:W-:Y:S01]  /*4920*/  ISETP.GT.AND P3, PT, R10, 0x8, P3 ;  /* 0x000000080a00780c */ /* 0x000fe20001f64270 */
[----:B------:R-:W-:Y:S01]  /*4930*/  @P2 STG.E.U16 desc[UR12][R4.64], R24 ;  /* 0x0000001804002986 */ /* 0x000fe2000c10150c */
[----:B------:R-:W-:Y:S01]  /*4940*/  SHF.L.U64.HI R11, R16, 0x1, R11 ;  /* 0x00000001100b7819 */ /* 0x000fe2000001020b */
[----:B------:R-:W-:Y:S01]  /*4950*/  FMUL R31, R31, R0 ;  /* 0x000000001f1f7220 */ /* 0x000fe20000400000 */
[----:B------:R-:W-:Y:S01]  /*4960*/  ISETP.GT.AND P2, PT, R10, 0x8, P0 ;  /* 0x000000080a00780c */ /* 0x000fe20000744270 */
[----:B------:R-:W-:Y:S01]  /*4970*/  @P4 STG.E.U16 desc[UR12][R4.64+0x2], R25 ;  /* 0x0000021904004986 */ /* 0x000fe2000c10150c */
[----:B------:R-:W-:Y:S01]  /*4980*/  LEA R16, P4, R16, R4, 0x1 ;  /* 0x0000000410107211 */ /* 0x000fe200078808ff */
[-C--:B------:R-:W-:Y:S01]  /*4990*/  FMUL R32, R32, R0.reuse ;  /* 0x0000000020207220 */ /* 0x080fe20000400000 */
[----:B------:R-:W-:Y:S01]  /*49a0*/  ISETP.GT.AND P1, PT, R3, 0x8, PT ;  /* 0x000000080300780c */ /* 0x000fe20003f24270 */
[-C--:B------:R-:W-:Y:S01]  /*49b0*/  FMUL R33, R33, R0.reuse ;  /* 0x0000000021217220 */ /* 0x080fe20000400000 */
[----:B------:R-:W-:Y:S01]  /*49c0*/  ISETP.GT.AND P0, PT, R3, 0x9, PT ;  /* 0x000000090300780c */ /* 0x000fe20003f04270 */
[----:B------:R-:W-:Y:S01]  /*49d0*/  IMAD.X R17, R11, 0x1, R5, P4 ;  /* 0x000000010b117824 */ /* 0x000fe200020e0605 */
[C---:B------:R-:W-:Y:S01]  /*49e0*/  ISETP.GT.AND P5, PT, R10.reuse, RZ, P1 ;  /* 0x000000ff0a00720c */ /* 0x040fe20000fa4270 */
[--C-:B------:R-:W-:Y:S01]  /*49f0*/  @P3 IMAD.MOV.U32 R6, RZ, RZ, R16.reuse ;  /* 0x000000ffff063224 */ /* 0x100fe200078e0010 */
[C---:B------:R-:W-:Y:S01]  /*4a00*/  ISETP.GT.AND P4, PT, R10.reuse, RZ, P0 ;  /* 0x000000ff0a00720c */ /* 0x040fe20000784270 */
[--C-:B------:R-:W-:Y:S01]  /*4a10*/  @P3 IMAD.MOV.U32 R7, RZ, RZ, R17.reuse ;  /* 0x000000ffff073224 */ /* 0x100fe200078e0011 */
[----:B------:R-:W-:Y:S01]  /*4a20*/  ISETP.GT.AND P1, PT, R10, 0x8, P1 ;  /* 0x000000080a00780c */ /* 0x000fe20000f24270 */
[----:B------:R-:W-:Y:S01]  /*4a30*/  FMUL R34, R34, R0 ;  /* 0x0000000022227220 */ /* 0x000fe20000400000 */
[----:B------:R-:W-:Y:S01]  /*4a40*/  F2FP.BF16.F32.PACK_AB R26, RZ, R26 ;  /* 0x0000001aff1a723e */ /* 0x000fe200000010ff */
[-C--:B------:R-:W-:Y:S01]  /*4a50*/  FMUL R35, R35, R0.reuse ;  /* 0x0000000023237220 */ /* 0x080fe20000400000 */
[----:B------:R-:W-:Y:S01]  /*4a60*/  F2FP.BF16.F32.PACK_AB R27, RZ, R27 ;  /* 0x0000001bff1b723e */ /* 0x000fe200000010ff */
[----:B------:R-:W-:Y:S01]  /*4a70*/  FMUL R36, R36, R0 ;  /* 0x0000000024247220 */ /* 0x000fe20000400000 */
[----:B------:R-:W-:Y:S01]  /*4a80*/  F2FP.BF16.F32.PACK_AB R28, RZ, R28 ;  /* 0x0000001cff1c723e */ /* 0x000fe200000010ff */
[----:B------:R-:W-:Y:S01]  /*4a90*/  @P2 STG.E.U16 desc[UR12][R16.64], R26 ;  /* 0x0000001a10002986 */ /* 0x000fe2000c10150c */
[----:B------:R-:W-:Y:S01]  /*4aa0*/  F2FP.BF16.F32.PACK_AB R29, RZ, R29 ;  /* 0x0000001dff1d723e */ /* 0x000fe200000010ff */
[-C--:B------:R-:W-:Y:S01]  /*4ab0*/  FMUL R37, R37, R0.reuse ;  /* 0x0000000025257220 */ /* 0x080fe20000400000 */
[----:B------:R-:W-:Y:S01]  /*4ac0*/  ISETP.GT.AND P2, PT, R10, 0x8, P0 ;  /* 0x000000080a00780c */ /* 0x000fe20000744270 */
[----:B------:R0:W-:Y:S01]  /*4ad0*/  @P3 STG.E.U16 desc[UR12][R6.64+0x2], R27 ;  /* 0x0000021b06003986 */ /* 0x0001e2000c10150c */
[C---:B------:R-:W-:Y:S01]  /*4ae0*/  ISETP.GT.AND P3, PT, R3.reuse, 0x10, PT ;  /* 0x000000100300780c */ /* 0x040fe20003f64270 */
[----:B------:R-:W-:Y:S01]  /*4af0*/  FMUL R38, R38, R0 ;  /* 0x0000000026267220 */ /* 0x000fe20000400000 */
[----:B------:R-:W-:Y:S01]  /*4b00*/  F2FP.BF16.F32.PACK_AB R30, RZ, R30 ;  /* 0x0000001eff1e723e */ /* 0x000fe200000010ff */
[----:B------:R-:W-:Y:S01]  /*4b10*/  @P5 STG.E.U16 desc[UR12][R4.64+0x10], R28 ;  /* 0x0000101c04005986 */ /* 0x000fe2000c10150c */
[----:B------:R-:W-:Y:S01]  /*4b20*/  ISETP.GT.AND P0, PT, R3, 0x11, PT ;  /* 0x000000110300780c */ /* 0x000fe20003f04270 */
[-C--:B------:R-:W-:Y:S01]  /*4b30*/  FMUL R39, R39, R0.reuse ;  /* 0x0000000027277220 */ /* 0x080fe20000400000 */
[----:B------:R-:W-:Y:S01]  /*4b40*/  F2FP.BF16.F32.PACK_AB R31, RZ, R31 ;  /* 0x0000001fff1f723e */ /* 0x000fe200000010ff */
[----:B------:R-:W-:Y:S01]  /*4b50*/  @P4 STG.E.U16 desc[UR12][R4.64+0x12], R29 ;  /* 0x0000121d04004986 */ /* 0x000fe2000c10150c */
[----:B------:R-:W-:Y:S01]  /*4b60*/  ISETP.GT.AND P4, PT, R10, RZ, P3 ;  /* 0x000000ff0a00720c */ /* 0x000fe20001f84270 */
[----:B------:R-:W-:Y:S01]  /*4b70*/  FMUL R40, R40, R0 ;  /* 0x0000000028287220 */ /* 0x000fe20000400000 */
[C---:B------:R-:W-:Y:S01]  /*4b80*/  ISETP.GT.AND P3, PT, R10.reuse, 0x8, P3 ;  /* 0x000000080a00780c */ /* 0x040fe20001f64270 */
[--C-:B0-----:R-:W-:Y:S01]  /*4b90*/  @P1 IMAD.MOV.U32 R6, RZ, RZ, R16.reuse ;  /* 0x000000ffff061224 */ /* 0x101fe200078e0010 */
[----:B------:R-:W-:Y:S01]  /*4ba0*/  ISETP.GT.AND P5, PT, R10, RZ, P0 ;  /* 0x000000ff0a00720c */ /* 0x000fe200007a4270 */
[--C-:B------:R-:W-:Y:S01]  /*4bb0*/  @P1 IMAD.MOV.U32 R7, RZ, RZ, R17.reuse ;  /* 0x000000ffff071224 */ /* 0x100fe200078e0011 */
[----:B------:R-:W-:Y:S01]  /*4bc0*/  F2FP.BF16.F32.PACK_AB R32, RZ, R32 ;  /* 0x00000020ff20723e */ /* 0x000fe200000010ff */
[-C--:B------:R-:W-:Y:S01]  /*4bd0*/  FMUL R41, R41, R0.reuse ;  /* 0x0000000029297220 */ /* 0x080fe20000400000 */
[----:B------:R-:W-:Y:S01]  /*4be0*/  F2FP.BF16.F32.PACK_AB R33, RZ, R33 ;  /* 0x00000021ff21723e */ /* 0x000fe200000010ff */
[-C--:B------:R-:W-:Y:S01]  /*4bf0*/  FMUL R42, R42, R0.reuse ;  /* 0x000000002a2a7220 */ /* 0x080fe20000400000 */
[----:B------:R0:W-:Y:S01]  /*4c00*/  @P1 STG.E.U16 desc[UR12][R6.64+0x10], R30 ;  /* 0x0000101e06001986 */ /* 0x0001e2000c10150c */
[----:B------:R-:W-:Y:S01]  /*4c10*/  ISETP.GT.AND P1, PT, R10, 0x8, P0 ;  /* 0x000000080a00780c */ /* 0x000fe20000724270 */
[----:B------:R-:W-:Y:S01]  /*4c20*/  FMUL R43, R43, R0 ;  /* 0x000000002b2b7220 */ /* 0x000fe20000400000 */
[----:B------:R-:W-:Y:S01]  /*4c30*/  F2FP.BF16.F32.PACK_AB R34, RZ, R34 ;  /* 0x00000022ff22723e */ /* 0x000fe200000010ff */
[-C--:B------:R-:W-:Y:S01]  /*4c40*/  FMUL R44, R44, R0.reuse ;  /* 0x000000002c2c7220 */ /* 0x080fe20000400000 */
[----:B------:R-:W-:Y:S01]  /*4c50*/  F2FP.BF16.F32.PACK_AB R35, RZ, R35 ;  /* 0x00000023ff23723e */ /* 0x000fe200000010ff */
[-C--:B------:R-:W-:Y:S01]  /*4c60*/  FMUL R45, R45, R0.reuse ;  /* 0x000000002d2d7220 */ /* 0x080fe20000400000 */
[----:B------:R-:W-:Y:S01]  /*4c70*/  ISETP.GT.AND P0, PT, R3, 0x19, PT ;  /* 0x000000190300780c */ /* 0x000fe20003f04270 */
[----:B------:R-:W-:Y:S01]  /*4c80*/  FMUL R46, R46, R0 ;  /* 0x000000002e2e7220 */ /* 0x000fe20000400000 */
[----:B------:R-:W-:Y:S01]  /*4c90*/  F2FP.BF16.F32.PACK_AB R36, RZ, R36 ;  /* 0x00000024ff24723e */ /* 0x000fe200000010ff */
[----:B------:R-:W-:Y:S01]  /*4ca0*/  FMUL R47, R47, R0 ;  /* 0x000000002f2f7220 */ /* 0x000fe20000400000 */
[----:B------:R-:W-:Y:S01]  /*4cb0*/  F2FP.BF16.F32.PACK_AB R37, RZ, R37 ;  /* 0x00000025ff25723e */ /* 0x000fe200000010ff */
[--C-:B0-----:R-:W-:Y:S01]  /*4cc0*/  @P2 IMAD.MOV.U32 R6, RZ, RZ, R16.reuse ;  /* 0x000000ffff062224 */ /* 0x101fe200078e0010 */
[----:B------:R-:W-:Y:S01]  /*4cd0*/  F2FP.BF16.F32.PACK_AB R38, RZ, R38 ;  /* 0x00000026ff26723e */ /* 0x000fe200000010ff */
[--C-:B------:R-:W-:Y:S01]  /*4ce0*/  @P2 IMAD.MOV.U32 R7, RZ, RZ, R17.reuse ;  /* 0x000000ffff072224 */ /* 0x100fe200078e0011 */
[----:B------:R-:W-:Y:S01]  /*4cf0*/  F2FP.BF16.F32.PACK_AB R39, RZ, R39 ;  /* 0x00000027ff27723e */ /* 0x000fe200000010ff */
[----:B------:R-:W-:Y:S01]  /*4d00*/  FMUL R48, R48, R0 ;  /* 0x0000000030307220 */ /* 0x000fe20000400000 */
[----:B------:R-:W-:Y:S01]  /*4d10*/  F2FP.BF16.F32.PACK_AB R40, RZ, R40 ;  /* 0x00000028ff28723e */ /* 0x000fe200000010ff */
[-C--:B------:R-:W-:Y:S01]  /*4d20*/  FMUL R49, R49, R0.reuse ;  /* 0x0000000031317220 */ /* 0x080fe20000400000 */
[----:B------:R0:W-:Y:S01]  /*4d30*/  @P2 STG.E.U16 desc[UR12][R6.64+0x12], R31 ;  /* 0x0000121f06002986 */ /* 0x0001e2000c10150c */
[----:B------:R-:W-:Y:S01]  /*4d40*/  ISETP.GT.AND P2, PT, R3, 0x18, PT ;  /* 0x000000180300780c */ /* 0x000fe20003f44270 */
[-C--:B------:R-:W-:Y:S01]  /*4d50*/  FMUL R50, R50, R0.reuse ;  /* 0x0000000032327220 */ /* 0x080fe20000400000 */
[----:B------:R-:W-:Y:S01]  /*4d60*/  F2FP.BF16.F32.PACK_AB R41, RZ, R41 ;  /* 0x00000029ff29723e */ /* 0x000fe200000010ff */
[----:B------:R-:W-:Y:S01]  /*4d70*/  @P4 STG.E.U16 desc[UR12][R4.64+0x20], R32 ;  /* 0x0000202004004986 */ /* 0x000fe2000c10150c */
[C---:B------:R-:W-:Y:S01]  /*4d80*/  ISETP.GT.AND P4, PT, R10.reuse, RZ, P2 ;  /* 0x000000ff0a00720c */ /* 0x040fe20001784270 */
[-C--:B------:R-:W-:Y:S01]  /*4d90*/  FMUL R51, R51, R0.reuse ;  /* 0x0000000033337220 */ /* 0x080fe20000400000 */
[C---:B------:R-:W-:Y:S01]  /*4da0*/  ISETP.GT.AND P2, PT, R10.reuse, 0x8, P2 ;  /* 0x000000080a00780c */ /* 0x040fe20001744270 */
[----:B------:R-:W-:Y:S01]  /*4db0*/  @P5 STG.E.U16 desc[UR12][R4.64+0x22], R33 ;  /* 0x0000222104005986 */ /* 0x000fe2000c10150c */
[----:B------:R-:W-:Y:S01]  /*4dc0*/  ISETP.GT.AND P5, PT, R10, RZ, P0 ;  /* 0x000000ff0a00720c */ /* 0x000fe200007a4270 */
[----:B------:R-:W-:Y:S01]  /*4dd0*/  FMUL R52, R52, R0 ;  /* 0x0000000034347220 */ /* 0x000fe20000400000 */
[----:B------:R-:W-:Y:S01]  /*4de0*/  F2FP.BF16.F32.PACK_AB R42, RZ, R42 ;  /* 0x0000002aff2a723e */ /* 0x000fe200000010ff */
[--C-:B0-----:R-:W-:Y:S01]  /*4df0*/  @P3 IMAD.MOV.U32 R6, RZ, RZ, R16.reuse ;  /* 0x000000ffff063224 */ /* 0x101fe200078e0010 */
[----:B------:R-:W-:Y:S01]  /*4e00*/  F2FP.BF16.F32.PACK_AB R43, RZ, R43 ;  /* 0x0000002bff2b723e */ /* 0x000fe200000010ff */
[--C-:B------:R-:W-:Y:S01]  /*4e10*/  @P3 IMAD.MOV.U32 R7, RZ, RZ, R17.reuse ;  /* 0x000000ffff073224 */ /* 0x100fe200078e0011 */
[----:B------:R-:W-:Y:S01]  /*4e20*/  F2FP.BF16.F32.PACK_AB R44, RZ, R44 ;  /* 0x0000002cff2c723e */ /* 0x000fe200000010ff */
[-C--:B------:R-:W-:Y:S01]  /*4e30*/  FMUL R53, R53, R0.reuse ;  /* 0x0000000035357220 */ /* 0x080fe20000400000 */
[----:B------:R-:W-:Y:S01]  /*4e40*/  F2FP.BF16.F32.PACK_AB R45, RZ, R45 ;  /* 0x0000002dff2d723e */ /* 0x000fe200000010ff */
[-C--:B------:R-:W-:Y:S01]  /*4e50*/  FMUL R54, R54, R0.reuse ;  /* 0x0000000036367220 */ /* 0x080fe20000400000 */
[----:B------:R0:W-:Y:S01]  /*4e60*/  @P3 STG.E.U16 desc[UR12][R6.64+0x20], R34 ;  /* 0x0000202206003986 */ /* 0x0001e2000c10150c */
[----:B------:R-:W-:Y:S01]  /*4e70*/  ISETP.GT.AND P3, PT, R3, 0x20, PT ;  /* 0x000000200300780c */ /* 0x000fe20003f64270 */
[----:B------:R-:W-:Y:S01]  /*4e80*/  FMUL R55, R55, R0 ;  /* 0x0000000037377220 */ /* 0x000fe20000400000 */
[----:B------:R-:W-:Y:S01]  /*4e90*/  F2FP.BF16.F32.PACK_AB R46, RZ, R46 ;  /* 0x0000002eff2e723e */ /* 0x000fe200000010ff */
[-C--:B------:R-:W-:Y:S01]  /*4ea0*/  FMUL R56, R56, R0.reuse ;  /* 0x0000000038387220 */ /* 0x080fe20000400000 */
[----:B------:R-:W-:Y:S01]  /*4eb0*/  F2FP.BF16.F32.PACK_AB R47, RZ, R47 ;  /* 0x0000002fff2f723e */ /* 0x000fe200000010ff */
[----:B------:R-:W-:Y:S01]  /*4ec0*/  FMUL R57, R57, R0 ;  /* 0x0000000039397220 */ /* 0x000fe20000400000 */
[----:B------:R-:W-:Y:S01]  /*4ed0*/  F2FP.BF16.F32.PACK_AB R48, RZ, R48 ;  /* 0x00000030ff30723e */ /* 0x000fe200000010ff */
[-C--:B------:R-:W-:Y:S01]  /*4ee0*/  FMUL R58, R58, R0.reuse ;  /* 0x000000003a3a7220 */ /* 0x080fe20000400000 */
[----:B------:R-:W-:Y:S01]  /*4ef0*/  F2FP.BF16.F32.PACK_AB R49, RZ, R49 ;  /* 0x00000031ff31723e */ /* 0x000fe200000010ff */
        /* <DEDUP_REMOVED lines=10> */
[----:B------:R-:W-:Y:S01]  /*4fa0*/  ISETP.GT.AND P1, PT, R10, 0x8, P0 ;  /* 0x000000080a00780c */ /* 0x000fe20000724270 */
[-C--:B------:R-:W-:Y:S01]  /*4fb0*/  FMUL R62, R62, R0.reuse ;  /* 0x000000003e3e7220 */ /* 0x080fe20000400000 */
[----:B------:R-:W-:Y:S01]  /*4fc0*/  ISETP.GT.AND P0, PT, R3, 0x21, PT ;  /* 0x000000210300780c */ /* 0x000fe20003f04270 */
        /* <DEDUP_REMOVED lines=65> */
[----:B0-----:R-:W-:Y:S01]  /*53e0*/  @P1 IMAD.MOV.U32 R6, RZ, RZ, R16 ;  /* 0x000000ffff061224 */ /* 0x001fe200078e0010 */
[----:B------:R-:W-:Y:S01]  /*53f0*/  F2FP.BF16.F32.PACK_AB R75, RZ, R75 ;  /* 0x0000004bff4b723e */ /* 0x000fe200000010ff */
[----:B------:R-:W-:Y:S01]  /*5400*/  @P1 IMAD.MOV.U32 R7, RZ, RZ, R17 ;  /* 0x000000ffff071224 */ /* 0x000fe200078e0011 */
        /* <DEDUP_REMOVED lines=10> */
[----:B------:R-:W-:Y:S01]  /*54b0*/  FMUL R0, R87, R0 ;  /* 0x0000000057007220 */ /* 0x000fe20000400000 */
[C---:B------:R-:W-:Y:S01]  /*54c0*/  ISETP.GT.AND P3, PT, R10.reuse, 0x8, P3 ;  /* 0x000000080a00780c */ /* 0x040fe20001f64270 */
[----:B------:R-:W-:Y:S01]  /*54d0*/  @P5 STG.E.U16 desc[UR12][R4.64+0x52], R45 ;  /* 0x0000522d04005986 */ /* 0x000fe2000c10150c */
[----:B------:R-:W-:-:S02]  /*54e0*/  ISETP.GT.AND P5, PT, R10, RZ, P0 ;  /* 0x000000ff0a00720c */ /* 0x000fc400007a4270 */
[----:B------:R-:W-:Y:S01]  /*54f0*/  F2FP.BF16.F32.PACK_AB R78, RZ, R78 ;  /* 0x0000004eff4e723e */ /* 0x000fe200000010ff */
[----:B0-----:R-:W-:Y:S01]  /*5500*/  @P2 IMAD.MOV.U32 R6, RZ, RZ, R16 ;  /* 0x000000ffff062224 */ /* 0x001fe200078e0010 */
[----:B------:R-:W-:Y:S01]  /*5510*/  F2FP.BF16.F32.PACK_AB R79, RZ, R79 ;  /* 0x0000004fff4f723e */ /* 0x000fe200000010ff */
[----:B------:R-:W-:Y:S01]  /*5520*/  @P2 IMAD.MOV.U32 R7, RZ, RZ, R17 ;  /* 0x000000ffff072224 */ /* 0x000fe200078e0011 */
[----:B------:R-:W-:Y:S02]  /*5530*/  F2FP.BF16.F32.PACK_AB R80, RZ, R80 ;  /* 0x00000050ff50723e */ /* 0x000fe400000010ff */
[----:B------:R-:W-:Y:S02]  /*5540*/  F2FP.BF16.F32.PACK_AB R81, RZ, R81 ;  /* 0x00000051ff51723e */ /* 0x000fe400000010ff */
[----:B------:R0:W-:Y:S01]  /*5550*/  @P2 STG.E.U16 desc[UR12][R6.64+0x50], R46 ;  /* 0x0000502e06002986 */ /* 0x0001e2000c10150c */
[----:B------:R-:W-:Y:S02]  /*5560*/  ISETP.GT.AND P2, PT, R3, 0x38, PT ;  /* 0x000000380300780c */ /* 0x000fe40003f44270 */
[----:B------:R-:W-:-:S02]  /*5570*/  F2FP.BF16.F32.PACK_AB R82, RZ, R82 ;  /* 0x00000052ff52723e */ /* 0x000fc400000010ff */
[----:B------:R-:W-:Y:S02]  /*5580*/  F2FP.BF16.F32.PACK_AB R83, RZ, R83 ;  /* 0x00000053ff53723e */ /* 0x000fe400000010ff */
[----:B------:R-:W-:Y:S02]  /*5590*/  F2FP.BF16.F32.PACK_AB R84, RZ, R84 ;  /* 0x00000054ff54723e */ /* 0x000fe400000010ff */
[----:B------:R-:W-:Y:S02]  /*55a0*/  F2FP.BF16.F32.PACK_AB R85, RZ, R85 ;  /* 0x00000055ff55723e */ /* 0x000fe400000010ff */
[----:B------:R-:W-:Y:S01]  /*55b0*/  F2FP.BF16.F32.PACK_AB R86, RZ, R86 ;  /* 0x00000056ff56723e */ /* 0x000fe200000010ff */
[----:B0-----:R-:W-:Y:S02]  /*55c0*/  @P1 IMAD.MOV.U32 R6, RZ, RZ, R16 ;  /* 0x000000ffff061224 */ /* 0x001fe400078e0010 */
[----:B------:R-:W-:-:S05]  /*55d0*/  @P1 IMAD.MOV.U32 R7, RZ, RZ, R17 ;  /* 0x000000ffff071224 */ /* 0x000fca00078e0011 */
[----:B------:R0:W-:Y:S01]  /*55e0*/  @P1 STG.E.U16 desc[UR12][R6.64+0x52], R47 ;  /* 0x0000522f06001986 */ /* 0x0001e2000c10150c */
[C---:B------:R-:W-:Y:S02]  /*55f0*/  ISETP.GT.AND P1, PT, R10.reuse, 0x8, P0 ;  /* 0x000000080a00780c */ /* 0x040fe40000724270 */
[----:B------:R-:W-:Y:S01]  /*5600*/  ISETP.GT.AND P0, PT, R3, 0x39, PT ;  /* 0x000000390300780c */ /* 0x000fe20003f04270 */
[----:B------:R-:W-:Y:S01]  /*5610*/  @P4 STG.E.U16 desc[UR12][R4.64+0x60], R48 ;  /* 0x0000603004004986 */ /* 0x000fe2000c10150c */
[C---:B------:R-:W-:Y:S02]  /*5620*/  ISETP.GT.AND P4, PT, R10.reuse, RZ, P2 ;  /* 0x000000ff0a00720c */ /* 0x040fe40001784270 */
[C---:B------:R-:W-:Y:S01]  /*5630*/  ISETP.GT.AND P2, PT, R10.reuse, 0x8, P2 ;  /* 0x000000080a00780c */ /* 0x040fe20001744270 */
[----:B------:R-:W-:Y:S01]  /*5640*/  @P5 STG.E.U16 desc[UR12][R4.64+0x62], R49 ;  /* 0x0000623104005986 */ /* 0x000fe2000c10150c */
[----:B------:R-:W-:Y:S01]  /*5650*/  ISETP.GT.AND P5, PT, R10, RZ, P0 ;  /* 0x000000ff0a00720c */ /* 0x000fe200007a4270 */
[----:B0-----:R-:W-:-:S02]  /*5660*/  @P3 IMAD.MOV.U32 R6, RZ, RZ, R16 ;  /* 0x000000ffff063224 */ /* 0x001fc400078e0010 */
[----:B------:R-:W-:-:S05]  /*5670*/  @P3 IMAD.MOV.U32 R7, RZ, RZ, R17 ;  /* 0x000000ffff073224 */ /* 0x000fca00078e0011 */
[----:B------:R0:W-:Y:S01]  /*5680*/  @P3 STG.E.U16 desc[UR12][R6.64+0x60], R50 ;  /* 0x0000603206003986 */ /* 0x0001e2000c10150c */
[----:B------:R-:W-:Y:S01]  /*5690*/  ISETP.GT.AND P3, PT, R3, 0x40, PT ;  /* 0x000000400300780c */ /* 0x000fe20003f64270 */
        /* <DEDUP_REMOVED lines=37> */
[C---:B------:R-:W-:Y:S02]  /*58f0*/  ISETP.GT.AND P5, PT, R10.reuse, RZ, P0 ;  /* 0x000000ff0a00720c */ /* 0x040fe400007a4270 */
[----:B------:R-:W-:Y:S01]  /*5900*/  ISETP.GT.AND P0, PT, R10, 0x8, P0 ;  /* 0x000000080a00780c */ /* 0x000fe20000704270 */
[----:B0-----:R-:W-:-:S02]  /*5910*/  @P2 IMAD.MOV.U32 R6, RZ, RZ, R16 ;  /* 0x000000ffff062224 */ /* 0x001fc400078e0010 */
[----:B------:R-:W-:-:S05]  /*5920*/  @P2 IMAD.MOV.U32 R7, RZ, RZ, R17 ;  /* 0x000000ffff072224 */ /* 0x000fca00078e0011 */
[----:B------:R0:W-:Y:S01]  /*5930*/  @P2 STG.E.U16 desc[UR12][R6.64+0x90], R62 ;  /* 0x0000903e06002986 */ /* 0x0001e2000c10150c */
[----:B------:R-:W-:Y:S01]  /*5940*/  ISETP.GT.AND P2, PT, R3, 0x59, PT ;  /* 0x000000590300780c */ /* 0x000fe20003f44270 */
[----:B0-----:R-:W-:Y:S02]  /*5950*/  @P1 IMAD.MOV.U32 R6, RZ, RZ, R16 ;  /* 0x000000ffff061224 */ /* 0x001fe400078e0010 */
[----:B------:R-:W-:-:S05]  /*5960*/  @P1 IMAD.MOV.U32 R7, RZ, RZ, R17 ;  /* 0x000000ffff071224 */ /* 0x000fca00078e0011 */
[----:B------:R0:W-:Y:S01]  /*5970*/  @P1 STG.E.U16 desc[UR12][R6.64+0x92], R63 ;  /* 0x0000923f06001986 */ /* 0x0001e2000c10150c */
[----:B------:R-:W-:-:S03]  /*5980*/  ISETP.GT.AND P1, PT, R3, 0x58, PT ;  /* 0x000000580300780c */ /* 0x000fc60003f24270 */
[----:B------:R-:W-:Y:S01]  /*5990*/  @P4 STG.E.U16 desc[UR12][R4.64+0xa0], R64 ;  /* 0x0000a04004004986 */ /* 0x000fe2000c10150c */
[C---:B------:R-:W-:Y:S02]  /*59a0*/  ISETP.GT.AND P4, PT, R10.reuse, RZ, P1 ;  /* 0x000000ff0a00720c */ /* 0x040fe40000f84270 */
[C---:B------:R-:W-:Y:S01]  /*59b0*/  ISETP.GT.AND P1, PT, R10.reuse, 0x8, P1 ;  /* 0x000000080a00780c */ /* 0x040fe20000f24270 */
[----:B------:R-:W-:Y:S01]  /*59c0*/  @P5 STG.E.U16 desc[UR12][R4.64+0xa2], R65 ;  /* 0x0000a24104005986 */ /* 0x000fe2000c10150c */
[C---:B------:R-:W-:Y:S02]  /*59d0*/  ISETP.GT.AND P5, PT, R10.reuse, RZ, P2 ;  /* 0x000000ff0a00720c */ /* 0x040fe400017a4270 */
[----:B------:R-:W-:Y:S01]  /*59e0*/  ISETP.GT.AND P2, PT, R10, 0x8, P2 ;  /* 0x000000080a00780c */ /* 0x000fe20001744270 */
[----:B0-----:R-:W-:Y:S02]  /*59f0*/  @P3 IMAD.MOV.U32 R6, RZ, RZ, R16 ;  /* 0x000000ffff063224 */ /* 0x001fe400078e0010 */
        /* <DEDUP_REMOVED lines=15> */
[----:B------:R0:W-:Y:S02]  /*5af0*/  @P1 STG.E.U16 desc[UR12][R6.64+0xb0], R70 ;  /* 0x0000b04606001986 */ /* 0x0001e4000c10150c */
[----:B0-----:R-:W-:Y:S02]  /*5b00*/  @P2 IMAD.MOV.U32 R6, RZ, RZ, R16 ;  /* 0x000000ffff062224 */ /* 0x001fe400078e0010 */
[----:B------:R-:W-:-:S05]  /*5b10*/  @P2 IMAD.MOV.U32 R7, RZ, RZ, R17 ;  /* 0x000000ffff072224 */ /* 0x000fca00078e0011 */
[----:B------:R0:W-:Y:S01]  /*5b20*/  @P2 STG.E.U16 desc[UR12][R6.64+0xb2], R71 ;  /* 0x0000b24706002986 */ /* 0x0001e2000c10150c */
[----:B------:R-:W-:-:S03]  /*5b30*/  ISETP.GT.AND P2, PT, R3, 0x71, PT ;  /* 0x000000710300780c */ /* 0x000fc60003f44270 */
[----:B------:R-:W-:Y:S01]  /*5b40*/  @P4 STG.E.U16 desc[UR12][R4.64+0xc0], R72 ;  /* 0x0000c04804004986 */ /* 0x000fe2000c10150c */
[----:B------:R-:W-:-:S03]  /*5b50*/  ISETP.GT.AND P4, PT, R3, 0x68, PT ;  /* 0x000000680300780c */ /* 0x000fc60003f84270 */
[----:B------:R-:W-:Y:S01]  /*5b60*/  @P5 STG.E.U16 desc[UR12][R4.64+0xc2], R73 ;  /* 0x0000c24904005986 */ /* 0x000fe2000c10150c */
[----:B------:R-:W-:Y:S02]  /*5b70*/  ISETP.GT.AND P5, PT, R3, 0x69, PT ;  /* 0x000000690300780c */ /* 0x000fe40003fa4270 */
[C---:B------:R-:W-:Y:S01]  /*5b80*/  ISETP.GT.AND P1, PT, R10.reuse, RZ, P4 ;  /* 0x000000ff0a00720c */ /* 0x040fe20002724270 */
[----:B0-----:R-:W-:Y:S01]  /*5b90*/  @P3 IMAD.MOV.U32 R6, RZ, RZ, R16 ;  /* 0x000000ffff063224 */ /* 0x001fe200078e0010 */
[C---:B------:R-:W-:Y:S01]  /*5ba0*/  ISETP.GT.AND P6, PT, R10.reuse, RZ, P5 ;  /* 0x000000ff0a00720c */ /* 0x040fe20002fc4270 */
[----:B------:R-:W-:Y:S01]  /*5bb0*/  @P3 IMAD.MOV.U32 R7, RZ, RZ, R17 ;  /* 0x000000ffff073224 */ /* 0x000fe200078e0011 */
[----:B------:R-:W-:-:S04]  /*5bc0*/  ISETP.GT.AND P4, PT, R10, 0x8, P4 ;  /* 0x000000080a00780c */ /* 0x000fc80002784270 */
[----:B------:R0:W-:Y:S01]  /*5bd0*/  @P3 STG.E.U16 desc[UR12][R6.64+0xc0], R74 ;  /* 0x0000c04a06003986 */ /* 0x0001e2000c10150c */
[----:B------:R-:W-:-:S06]  /*5be0*/  ISETP.GT.AND P3, PT, R3, 0x70, PT ;  /* 0x000000700300780c */ /* 0x000fcc0003f64270 */
[----:B------:R-:W-:Y:S02]  /*5bf0*/  @P6 IMAD.MOV.U32 R2, RZ, RZ, R4 ;  /* 0x000000ffff026224 */ /* 0x000fe400078e0004 */
[----:B0-----:R-:W-:Y:S02]  /*5c00*/  @P0 IMAD.MOV.U32 R6, RZ, RZ, R16 ;  /* 0x000000ffff060224 */ /* 0x001fe400078e0010 */
[----:B------:R-:W-:-:S05]  /*5c10*/  @P0 IMAD.MOV.U32 R7, RZ, RZ, R17 ;  /* 0x000000ffff070224 */ /* 0x000fca00078e0011 */
[----:B------:R-:W-:Y:S01]  /*5c20*/  @P0 STG.E.U16 desc[UR12][R6.64+0xc2], R75 ;  /* 0x0000c24b06000986 */ /* 0x000fe2000c10150c */
[----:B------:R-:W-:-:S03]  /*5c30*/  ISETP.GT.AND P0, PT, R3, 0x79, PT ;  /* 0x000000790300780c */ /* 0x000fc60003f04270 */
[----:B------:R-:W-:Y:S01]  /*5c40*/  @P1 STG.E.U16 desc[UR12][R4.64+0xd0], R76 ;  /* 0x0000d04c04001986 */ /* 0x000fe2000c10150c */
[----:B------:R-:W-:Y:S01]  /*5c50*/  ISETP.GT.AND P1, PT, R3, 0x78, PT ;  /* 0x000000780300780c */ /* 0x000fe20003f24270 */
[----:B------:R-:W-:-:S05]  /*5c60*/  @P6 IMAD.MOV.U32 R3, RZ, RZ, R5 ;  /* 0x000000ffff036224 */ /* 0x000fca00078e0005 */
[----:B------:R0:W-:Y:S01]  /*5c70*/  @P6 STG.E.U16 desc[UR12][R2.64+0xd2], R77 ;  /* 0x0000d24d02006986 */ /* 0x0001e2000c10150c */
[C---:B------:R-:W-:Y:S02]  /*5c80*/  ISETP.GT.AND P6, PT, R10.reuse, 0x8, P5 ;  /* 0x000000080a00780c */ /* 0x040fe40002fc4270 */
[C---:B------:R-:W-:Y:S02]  /*5c90*/  ISETP.GT.AND P5, PT, R10.reuse, RZ, P3 ;  /* 0x000000ff0a00720c */ /* 0x040fe40001fa4270 */
[----:B------:R-:W-:Y:S01]  /*5ca0*/  ISETP.GT.AND P3, PT, R10, 0x8, P3 ;  /* 0x000000080a00780c */ /* 0x000fe20001f64270 */
[----:B0-----:R-:W-:Y:S02]  /*5cb0*/  @P4 IMAD.MOV.U32 R2, RZ, RZ, R16 ;  /* 0x000000ffff024224 */ /* 0x001fe400078e0010 */
[----:B------:R-:W-:-:S05]  /*5cc0*/  @P4 IMAD.MOV.U32 R3, RZ, RZ, R17 ;  /* 0x000000ffff034224 */ /* 0x000fca00078e0011 */
[----:B------:R0:W-:Y:S01]  /*5cd0*/  @P4 STG.E.U16 desc[UR12][R2.64+0xd0], R78 ;  /* 0x0000d04e02004986 */ /* 0x0001e2000c10150c */
        /* <DEDUP_REMOVED lines=14> */
[----:B------:R0:W-:Y:S02]  /*5dc0*/  @P4 STG.E.U16 desc[UR12][R2.64+0xe2], R81 ;  /* 0x0000e25102004986 */ /* 0x0001e4000c10150c */
        /* <DEDUP_REMOVED lines=8> */
[----:B------:R0:W-:Y:S04]  /*5e50*/  @P5 STG.E.U16 desc[UR12][R2.64+0xf0], R84 ;  /* 0x0000f05402005986 */ /* 0x0001e8000c10150c */
[----:B------:R1:W-:Y:S01]  /*5e60*/  @P6 STG.E.U16 desc[UR12][R4.64+0xf2], R85 ;  /* 0x0000f25504006986 */ /* 0x0003e2000c10150c */
[----:B0-----:R-:W-:Y:S02]  /*5e70*/  @P1 IMAD.MOV.U32 R2, RZ, RZ, R16 ;  /* 0x000000ffff021224 */ /* 0x001fe400078e0010 */
[----:B------:R-:W-:-:S05]  /*5e80*/  @P1 IMAD.MOV.U32 R3, RZ, RZ, R17 ;  /* 0x000000ffff031224 */ /* 0x000fca00078e0011 */
[----:B------:R1:W-:Y:S01]  /*5e90*/  @P1 STG.E.U16 desc[UR12][R2.64+0xf0], R86 ;  /* 0x0000f05602001986 */ /* 0x0003e2000c10150c */
[----:B------:R-:W-:Y:S05]  /*5ea0*/  @!P0 EXIT ;  /* 0x000000000000894d */ /* 0x000fea0003800000 */
[----:B------:R-:W-:-:S05]  /*5eb0*/  F2FP.BF16.F32.PACK_AB R0, RZ, R0 ;  /* 0x00000000ff00723e */ /* 0x000fca00000010ff */
[----:B------:R-:W-:Y:S01]  /*5ec0*/  STG.E.U16 desc[UR12][R16.64+0xf2], R0 ;  /* 0x0000f20010007986 */ /* 0x000fe2000c10150c */
[----:B------:R-:W-:Y:S05]  /*5ed0*/  EXIT ;  /* 0x000000000000794d */ /* 0x000fea0003800000 */
.L_x_14:
[----:B------:R-:W-:-:S13]  /*5ee0*/  ISETP.NE.AND P0, PT, R8, RZ, PT ;  /* 0x000000ff0800720c */ /* 0x000fda0003f05270 */
[----:B------:R-:W-:Y:S05]  /*5ef0*/  @P0 EXIT ;  /* 0x000000000000094d */ /* 0x000fea0003800000 */
[----:B------:R-:W-:-:S13]  /*5f00*/  ELECT P0, URZ, PT ;  /* 0x00000000003f782f */ /* 0x000fda0003800000 */
[----:B------:R-:W-:Y:S05]  /*5f10*/  @!P0 BRA `(.L_x_153) ;  /* 0x0000000400c08947 */ /* 0x000fea0003800000 */
[----:B------:R-:W-:-:S13]  /*5f20*/  ISETP.GE.AND P0, PT, R6, 0x1, PT ;  /* 0x000000010600780c */ /* 0x000fda0003f06270 */
[----:B------:R-:W-:Y:S05]  /*5f30*/  @!P0 BRA `(.L_x_153) ;  /* 0x0000000400b88947 */ /* 0x000fea0003800000 */
[----:B------:R-:W2:Y:S01]  /*5f40*/  S2R R16, SR_CgaCtaId ;  /* 0x0000000000107919 */ /* 0x000ea20000008800 */
[----:B------:R-:W-:Y:S01]  /*5f50*/  IMAD.SHL.U32 R22, R11, 0x40, RZ ;  /* 0x000000400b167824 */ /* 0x000fe200078e00ff */
[----:B------:R-:W-:Y:S01]  /*5f60*/  ULDC UR4, c[0x0][0x384] ;  /* 0x0000e10000047ab9 */ /* 0x000fe20000000800 */
[----:B------:R-:W-:Y:S01]  /*5f70*/  LOP3.LUT P0, RZ, R10, 0x1f, RZ, 0xc0, !PT ;  /* 0x0000001f0aff7812 */ /* 0x000fe2000780c0ff */
[----:B------:R-:W-:Y:S01]  /*5f80*/  ULDC UR5, c[0x0][0x388] ;  /* 0x0000e20000057ab9 */ /* 0x000fe20000000800 */
[----:B------:R-:W-:Y:S01]  /*5f90*/  IMAD.HI.U32 R3, R22, UR4, RZ ;  /* 0x0000000416037c27 */ /* 0x000fe2000f8e00ff */
[C---:B------:R-:W-:Y:S02]  /*5fa0*/  ISETP.NE.AND P1, PT, R12.reuse, RZ, PT ;  /* 0x000000ff0c00720c */ /* 0x040fe40003f25270 */
[----:B------:R-:W-:Y:S02]  /*5fb0*/  CS2R R10, SRZ ;  /* 0x00000000000a7805 */ /* 0x000fe4000001ff00 */
[----:B------:R-:W-:Y:S01]  /*5fc0*/  ISETP.NE.OR P0, PT, R12, RZ, !P0 ;  /* 0x000000ff0c00720c */ /* 0x000fe20004705670 */
[----:B------:R-:W-:Y:S01]  /*5fd0*/  IMAD.MOV.U32 R5, RZ, RZ, 0x1 ;  /* 0x00000001ff057424 */ /* 0x000fe200078e00ff */
[----:B------:R-:W-:Y:S01]  /*5fe0*/  LOP3.LUT R23, R4, 0x2, RZ, 0xfc, !PT ;  /* 0x0000000204177812 */ /* 0x000fe200078efcff */
[----:B------:R-:W-:Y:S01]  /*5ff0*/  IMAD.MOV.U32 R8, RZ, RZ, RZ ;  /* 0x000000ffff087224 */ /* 0x000fe200078e00ff */
[----:B------:R-:W-:Y:S01]  /*6000*/  SHF.R.U32.HI R3, RZ, UR5, R3 ;  /* 0x00000005ff037c19 */ /* 0x000fe20008011603 */
[----:B------:R-:W-:-:S02]  /*6010*/  IMAD.MOV.U32 R12, RZ, RZ, RZ ;  /* 0x000000ffff0c7224 */ /* 0x000fc400078e00ff */
[----:B--2--5:R-:W-:-:S05]  /*6020*/  IMAD.SHL.U32 R0, R16, 0x40, RZ ;  /* 0x0000004010007824 */ /* 0x024fca00078e00ff */
[----:B---3--:R-:W-:Y:S01]  /*6030*/  LOP3.LUT R2, R0, 0x40, RZ, 0xc0, !PT ;  /* 0x0000004000027812 */ /* 0x008fe200078ec0ff */
[----:B------:R-:W-:-:S04]  /*6040*/  IMAD R0, R14, R15, RZ ;  /* 0x0000000f0e007224 */ /* 0x000fc800078e02ff */
[----:B------:R-:W-:Y:S02]  /*6050*/  IMAD R9, R7, R0, 0x1 ;  /* 0x0000000107097424 */ /* 0x000fe400078e0200 */
[----:B------:R-:W-:Y:S02]  /*6060*/  IMAD R2, R13, 0x80, R2 ;  /* 0x000000800d027824 */ /* 0x000fe400078e0202 */
[----:B------:R-:W-:-:S07]  /*6070*/  IMAD.SHL.U32 R0, R16, 0x800, RZ ;  /* 0x0000080010007824 */ /* 0x000fce00078e00ff */
.L_x_157:
[----:B------:R-:W0:Y:S01]  /*6080*/  S2R R14, SR_CgaCtaId ;  /* 0x00000000000e7919 */ /* 0x000e220000008800 */
[----:B------:R-:W-:-:S04]  /*6090*/  MOV R13, 0x400 ;  /* 0x00000400000d7802 */ /* 0x000fc80000000f00 */
[----:B0-----:R-:W-:Y:S02]  /*60a0*/  LEA R21, R14, R13, 0x18 ;  /* 0x0000000d0e157211 */ /* 0x001fe400078ec0ff */
[----:B------:R-:W-:-:S03]  /*60b0*/  SHF.L.U32 R13, R5, 0x1f, RZ ;  /* 0x0000001f050d7819 */ /* 0x000fc600000006ff */
[----:B------:R-:W-:-:S07]  /*60c0*/  IMAD R20, R8, 0x8, R21 ;  /* 0x0000000808147824 */ /* 0x000fce00078e0215 */
.L_x_154:
[----:B0-----:R0:W1:Y:S02]  /*60d0*/  SYNCS.PHASECHK.TRANS64.TRYWAIT P2, [R20+URZ+0x36090], R13 ;  /* 0x0360900d140075a7 */ /* 0x001064000804017f */
[----:B-1----:R-:W-:Y:S05]  /*60e0*/  @!P2 NANOSLEEP.SYNCS 0x989680 ;  /* 0x009896800000a95d */ /* 0x002fea0003900000 */
[----:B------:R-:W1:Y:S02]  /*60f0*/  @!P2 SYNCS.PHASECHK.TRANS64 P2, [R20+URZ+0x36090], R13 ;  /* 0x0360900d1400a5a7 */ /* 0x000e64000804007f */
[----:B-1----:R-:W-:Y:S05]  /*6100*/  @!P2 BRA `(.L_x_154) ;  /* 0xfffffffc00f0a947 */ /* 0x002fea000383ffff */
[----:B0-----:R-:W0:Y:S02]  /*6110*/  @!P1 LDC R13, c[0x0][0x500] ;  /* 0x00014000ff0d9b82 */ /* 0x001e240000000800 */
[----:B0-----:R0:W-:Y:S02]  /*6120*/  @!P1 SYNCS.ARRIVE.TRANS64 RZ, [R20+URZ+0x36000], R13 ;  /* 0x0360000d14ff99a7 */ /* 0x0011e4000800003f */
[----:B0-----:R-:W-:-:S04]  /*6130*/  PRMT R13, R23, 0x9910, RZ ;  /* 0x00009910170d7816 */ /* 0x001fc800000000ff */
[----:B------:R-:W-:-:S13]  /*6140*/  ISETP.NE.AND P2, PT, R13, 0x2, PT ;  /* 0x000000020d00780c */ /* 0x000fda0003f45270 */
[----:B------:R-:W-:Y:S05]  /*6150*/  @P2 BRA `(.L_x_155) ;  /* 0x0000000000042947 */ /* 0x000fea0003800000 */
[----:B------:R-:W-:Y:S01]  /*6160*/  BPT.TRAP 0x1 ;  /* 0x000000040000795c */ /* 0x000fe20000300000 */
.L_x_155:
[----:B------:R-:W-:Y:S05]  /*6170*/  @P0 BRA `(.L_x_156) ;  /* 0x0000000000040947 */ /* 0x000fea0003800000 */
[----:B------:R-:W-:Y:S01]  /*6180*/  BPT.TRAP 0x1 ;  /* 0x000000040000795c */ /* 0x000fe20000300000 */
.L_x_156:
[----:B------:R-:W0:Y:S01]  /*6190*/  LDC R15, c[0x0][0x380] ;  /* 0x0000e000ff0f7b82 */ /* 0x000e220000000800 */
[----:B------:R-:W-:Y:S01]  /*61a0*/  R2UR UR4, R3 ;  /* 0x00000000030472ca */ /* 0x000fe200000e0000 */
[----:B------:R-:W-:Y:S01]  /*61b0*/  IMAD.SHL.U32 R13, R8, 0x1000, RZ ;  /* 0x00001000080d7824 */ /* 0x000fe200078e00ff */
[----:B------:R-:W-:Y:S01]  /*61c0*/  R2UR UR5, R22 ;  /* 0x00000000160572ca */ /* 0x000fe200000e0000 */
[----:B------:R-:W-:Y:S01]  /*61d0*/  ULDC UR20, c[0x0][0x38c] ;  /* 0x0000e30000147ab9 */ /* 0x000fe20000000800 */
[C---:B------:R-:W-:Y:S01]  /*61e0*/  R2UR UR18, R12.reuse ;  /* 0x000000000c1272ca */ /* 0x040fe200000e0000 */
[----:B------:R-:W-:Y:S01]  /*61f0*/  UISETP.NE.AND UP0, UPT, UR20, 0x1, UPT ;  /* 0x000000011400788c */ /* 0x000fe2000bf05270 */
[----:B------:R-:W-:Y:S01]  /*6200*/  LOP3.LUT R14, R13, 0x800, R0, 0xf8, !PT ;  /* 0x000008000d0e7812 */ /* 0x000fe200078ef800 */
[----:B------:R-:W1:Y:S01]  /*6210*/  LDC.64 R16, c[0x0][0x3b8] ;  /* 0x0000ee00ff107b82 */ /* 0x000e620000000a00 */
[----:B------:R-:W-:Y:S01]  /*6220*/  VIADD R12, R12, 0x1 ;  /* 0x000000010c0c7836 */ /* 0x000fe20000000000 */
[----:B------:R-:W-:Y:S01]  /*6230*/  R2UR UR17, R20 ;  /* 0x00000000141172ca */ /* 0x000fe200000e0000 */
[----:B------:R-:W-:Y:S01]  /*6240*/  VIADD R9, R9, 0xffffffff ;  /* 0xffffffff09097836 */ /* 0x000fe20000000000 */
[----:B------:R-:W-:Y:S01]  /*6250*/  ULDC.64 UR24, c[0x0][0x198] ;  /* 0x0000660000187ab9 */ /* 0x000fe20000000a00 */
[----:B------:R-:W-:Y:S01]  /*6260*/  IMAD R14, R14, 0x2, R21 ;  /* 0x000000020e0e7824 */ /* 0x000fe200078e0215 */
[----:B------:R-:W-:Y:S01]  /*6270*/  R2UR UR12, R11 ;  /* 0x000000000b0c72ca */ /* 0x000fe200000e0000 */
[----:B------:R-:W-:Y:S01]  /*6280*/  IMAD.IADD R21, R21, 0x1, R13 ;  /* 0x0000000115157824 */ /* 0x000fe200078e020d */
[----:B------:R-:W1:Y:S01]  /*6290*/  LDC.64 R18, c[0x0][0x3d8] ;  /* 0x0000f600ff127b82 */ /* 0x000e620000000a00 */
[----:B------:R-:W-:Y:S01]  /*62a0*/  @UP0 ULDC.64 UR10, c[0x0][0x390] ;  /* 0x0000e400000a0ab9 */ /* 0x000fe20000000a00 */
[----:B------:R-:W-:Y:S01]  /*62b0*/  R2UR UR8, R14 ;  /* 0x000000000e0872ca */ /* 0x000fe200000e0000 */
[----:B------:R-:W-:Y:S01]  /*62c0*/  ULDC.64 UR14, c[0x0][0x3b0] ;  /* 0x0000ec00000e7ab9 */ /* 0x000fe20000000a00 */
[----:B------:R-:W-:Y:S01]  /*62d0*/  R2UR UR16, R21 ;  /* 0x00000000151072ca */ /* 0x000fe200000e0000 */
[----:B------:R-:W-:Y:S01]  /*62e0*/  ULDC.64 UR22, c[0x0][0x3d0] ;  /* 0x0000f40000167ab9 */ /* 0x000fe20000000a00 */
[----:B------:R-:W-:Y:S01]  /*62f0*/  R2UR UR13, R10 ;  /* 0x000000000a0d72ca */ /* 0x000fe200000e0000 */
[----:B------:R-:W-:Y:S01]  /*6300*/  USHF.L.U32 UR18, UR18, 0x5, URZ ;  /* 0x0000000512127899 */ /* 0x000fe2000800063f */
[----:B0-----:R-:W-:Y:S01]  /*6310*/  ISETP.NE.AND P2, PT, R15, 0x1, PT ;  /* 0x000000010f00780c */ /* 0x001fe20003f45270 */
[----:B------:R-:W-:Y:S01]  /*6320*/  UIADD3 UR17, UR17, 0x36000, URZ ;  /* 0x0003600011117890 */ /* 0x000fe2000fffe03f */
[----:B------:R-:W-:Y:S01]  /*6330*/  ISETP.GT.AND P5, PT, R9, 0x1, PT ;  /* 0x000000010900780c */ /* 0x000fe20003fa4270 */
[----:B------:R-:W-:Y:S01]  /*6340*/  VIADD R8, R8, 0x1 ;  /* 0x0000000108087836 */ /* 0x000fe20000000000 */
[----:B------:R-:W-:Y:S01]  /*6350*/  UMOV UR26, 0x30000 ;  /* 0x00030000001a7882 */ /* 0x000fe20000000000 */
[----:B------:R-:W-:Y:S01]  /*6360*/  UMOV UR28, 0x0 ;  /* 0x00000000001c7882 */ /* 0x000fe20000000000 */
[----:B------:R-:W-:Y:S01]  /*6370*/  UMOV UR29, 0x10000000 ;  /* 0x10000000001d7882 */ /* 0x000fe20000000000 */
[----:B------:R-:W-:Y:S01]  /*6380*/  UIADD3 UR8, UR8, 0x12000, URZ ;  /* 0x0001200008087890 */ /* 0x000fe2000fffe03f */
[----:B------:R-:W-:Y:S01]  /*6390*/  ISETP.NE.AND P4, PT, R8, 0x12, PT ;  /* 0x000000120800780c */ /* 0x000fe20003f85270 */
[----:B------:R-:W-:-:S03]  /*63a0*/  UMOV UR9, UR17 ;  /* 0x0000001100097c82 */ /* 0x000fc60008000000 */
[----:B------:R-:W-:Y:S01]  /*63b0*/  SEL R8, R8, RZ, P4 ;  /* 0x000000ff08087207 */ /* 0x000fe20002000000 */
[----:B------:R-:W-:Y:S02]  /*63c0*/  @P2 IMAD.U32 R24, RZ, RZ, UR4 ;  /* 0x00000004ff182e24 */ /* 0x000fe4000f8e00ff */
[----:B-1----:R-:W-:-:S03]  /*63d0*/  IMAD R14, R10, R17, R19 ;  /* 0x000000110a0e7224 */ /* 0x002fc600078e0213 */
[----:B------:R-:W-:Y:S01]  /*63e0*/  @P2 R2UR UR5, R24 ;  /* 0x00000000180522ca */ /* 0x000fe200000e0000 */
[----:B------:R-:W0:Y:S01]  /*63f0*/  LDC R17, c[0x0][0x3c8] ;  /* 0x0000f200ff117b82 */ /* 0x000e220000000800 */
[----:B------:R-:W-:Y:S01]  /*6400*/  IMAD R13, R11, R16, R18 ;  /* 0x000000100b0d7224 */ /* 0x000fe200078e0212 */
[C---:B------:R-:W-:Y:S02]  /*6410*/  ISETP.NE.AND P2, PT, R12.reuse, R7, PT ;  /* 0x000000070c00720c */ /* 0x040fe40003f45270 */
[----:B------:R-:W-:Y:S02]  /*6420*/  SEL R16, RZ, 0x1, P4 ;  /* 0x00000001ff107807 */ /* 0x000fe40002000000 */
[----:B------:R-:W-:Y:S01]  /*6430*/  PRMT R13, R13, 0x40, R14 ;  /* 0x000000400d0d7816 */ /* 0x000fe2000000000e */
[----:B------:R-:W-:Y:S01]  /*6440*/  VIADD R14, R11, 0x1 ;  /* 0x000000010b0e7836 */ /* 0x000fe20000000000 */
[----:B------:R-:W-:Y:S02]  /*6450*/  LOP3.LUT R5, R5, R16, RZ, 0x3c, !PT ;  /* 0x0000001005057212 */ /* 0x000fe400078e3cff */
[----:B------:R-:W-:-:S02]  /*6460*/  SEL R12, R12, RZ, P2 ;  /* 0x000000ff0c0c7207 */ /* 0x000fc40001000000 */
[----:B------:R-:W-:Y:S02]  /*6470*/  UIADD3 UR4, -UR5, URZ, URZ ;  /* 0x0000003f05047290 */ /* 0x000fe4000fffe13f */
[----:B------:R-:W-:Y:S01]  /*6480*/  UIMAD.WIDE.U32 UR6, UR5, UR10, URZ ;  /* 0x0000000a050672a5 */ /* 0x000fe2000f8e003f */
[----:B------:R-:W-:Y:S01]  /*6490*/  @P2 IMAD.MOV R14, RZ, RZ, R11 ;  /* 0x000000ffff0e2224 */ /* 0x000fe200078e020b */
[----:B------:R-:W-:Y:S01]  /*64a0*/  UMOV UR21, UR5 ;  /* 0x0000000500157c82 */ /* 0x000fe20008000000 */
[----:B------:R-:W-:Y:S01]  /*64b0*/  UMOV UR10, UR18 ;  /* 0x00000012000a7c82 */ /* 0x000fe20008000000 */
[----:B------:R-:W-:Y:S01]  /*64c0*/  IMAD R15, R15, UR4, R22 ;  /* 0x000000040f0f7c24 */ /* 0x000fe2000f8e0216 */
[----:B------:R-:W-:Y:S01]  /*64d0*/  @UP0 USHF.R.U32.HI UR21, URZ, UR11, UR7 ;  /* 0x0000000b3f150299 */ /* 0x000fe20008011607 */
[----:B------:R-:W-:Y:S01]  /*64e0*/  R2UR UR11, R2 ;  /* 0x00000000020b72ca */ /* 0x000fe200000e0000 */
[----:B------:R-:W-:Y:S01]  /*64f0*/  UIADD3 UR4, UP1, UR24, 0xf0, URZ ;  /* 0x000000f018047890 */ /* 0x000fe2000ff3e03f */
[----:B------:R-:W-:Y:S01]  /*6500*/  R2UR UR7, R13 ;  /* 0x000000000d0772ca */ /* 0x000fe200000e0000 */
[----:B------:R-:W-:Y:S01]  /*6510*/  UIADD3 UR6, -UR21, URZ, URZ ;  /* 0x0000003f15067290 */ /* 0x000fe2000fffe13f */
[----:B------:R-:W-:Y:S01]  /*6520*/  R2UR UR19, R15 ;  /* 0x000000000f1372ca */ /* 0x000fe200000e0000 */
[----:B------:R-:W-:Y:S01]  /*6530*/  UIADD3 UR24, UP2, UR24, 0x1f0, URZ ;  /* 0x000001f018187890 */ /* 0x000fe2000ff5e03f */
[----:B0-----:R-:W-:Y:S01]  /*6540*/  ISETP.NE.AND P3, PT, R14, R17, PT ;  /* 0x000000110e00720c */ /* 0x001fe20003f65270 */
[----:B------:R-:W-:Y:S01]  /*6550*/  UIMAD UR20, UR20, UR6, UR5 ;  /* 0x00000006141472a4 */ /* 0x000fe2000f8e0205 */
[----:B------:R-:W-:Y:S01]  /*6560*/  VIADD R13, R10, 0x1 ;  /* 0x000000010a0d7836 */ /* 0x000fe20000000000 */
[----:B------:R-:W-:Y:S01]  /*6570*/  UIADD3.X UR5, URZ, UR25, URZ, UP1, !UPT ;  /* 0x000000193f057290 */ /* 0x000fe20008ffe43f */
[----:B------:R-:W-:Y:S01]  /*6580*/  SEL R11, R14, RZ, P3 ;  /* 0x000000ff0e0b7207 */ /* 0x000fe20001800000 */
[----:B------:R-:W-:-:S02]  /*6590*/  UIMAD UR20, UR20, UR15, UR23 ;  /* 0x0000000f141472a4 */ /* 0x000fc4000f8e0217 */
[----:B------:R-:W-:Y:S02]  /*65a0*/  UIADD3.X UR25, URZ, UR25, URZ, UP2, !UPT ;  /* 0x000000193f197290 */ /* 0x000fe400097fe43f */
[----:B------:R-:W-:Y:S02]  /*65b0*/  UPRMT UR6, UR7, 0x5410, URZ ;  /* 0x0000541007067896 */ /* 0x000fe4000800003f */
[----:B------:R-:W-:Y:S02]  /*65c0*/  UIMAD UR19, UR19, UR14, UR22 ;  /* 0x0000000e131372a4 */ /* 0x000fe4000f8e0216 */
[----:B------:R-:W-:-:S04]  /*65d0*/  @P3 IMAD.MOV R13, RZ, RZ, R10 ;  /* 0x000000ffff0d3224 */ /* 0x000fc800078e020a */
[----:B------:R-:W-:-:S03]  /*65e0*/  IMAD.MOV.U32 R10, RZ, RZ, R13 ;  /* 0x000000ffff0a7224 */ /* 0x000fc600078e000d */
[----:B------:R0:W-:Y:S01]  /*65f0*/  UTMALDG.4D.IM2COL [UR16], [UR4], UR6 ;  /* 0x00000010040073b4 */ /* 0x0001e20008058006 */
[----:B------:R0:W-:Y:S02]  /*6600*/  UTMALDG.4D.MULTICAST [UR8], [UR24], UR26, desc[UR28] ;  /* 0x00001c08180073b4 */ /* 0x0001e4000801981a */
[----:B0-----:R-:W-:Y:S05]  /*6610*/  @P5 BRA `(.L_x_157) ;  /* 0xfffffff800985947 */ /* 0x001fea000383ffff */
.L_x_153:
[----:B------:R-:W-:Y:S01]  /*6620*/  ISETP.GE.U32.AND P2, PT, R6, 0x12, PT ;  /* 0x000000120600780c */ /* 0x000fe20003f46070 */
[----:B------:R-:W-:Y:S05]  /*6630*/  WARPSYNC.ALL ;  /* 0x0000000000007948 */ /* 0x000fea0003800000 */
[----:B------:R-:W-:-:S07]  /*6640*/  ELECT P1, URZ, PT ;  /* 0x00000000003f782f */ /* 0x000fce0003820000 */
[----:B---3-5:R-:W-:-:S05]  /*6650*/  @P2 IMAD.WIDE.U32 R2, R6, 0x38e38e39, RZ ;  /* 0x38e38e3906022825 */ /* 0x028fca00078e00ff */
[----:B--2---:R-:W-:-:S04]  /*6660*/  @P2 SHF.R.U32.HI R0, RZ, 0x2, R3 ;  /* 0x00000002ff002819 */ /* 0x004fc80000011603 */
[----:B------:R-:W-:-:S04]  /*6670*/  @P2 LOP3.LUT R0, R0, 0x1, RZ, 0xc0, !PT ;  /* 0x0000000100002812 */ /* 0x000fc800078ec0ff */
[----:B------:R-:W-:Y:S01]  /*6680*/  @P2 ISETP.NE.U32.AND P0, PT, R0, 0x1, PT ;  /* 0x000000010000280c */ /* 0x000fe20003f05070 */
[----:B------:R-:W-:-:S12]  /*6690*/  @!P1 EXIT ;  /* 0x000000000000994d */ /* 0x000fd80003800000 */
[----:B------:R-:W-:Y:S02]  /*66a0*/  LOP3.LUT R4, R4, 0x2, RZ, 0xfc, !PT ;  /* 0x0000000204047812 */ /* 0x000fe400078efcff */
[----:B------:R-:W-:Y:S02]  /*66b0*/  @P2 ISETP.NE.U32.AND.EX P0, PT, RZ, RZ, PT, P0 ;  /* 0x000000ffff00220c */ /* 0x000fe40003f05100 */
[----:B------:R-:W-:Y:S01]  /*66c0*/  ISETP.NE.AND P1, PT, R4, 0x3, PT ;  /* 0x000000030400780c */ /* 0x000fe20003f25270 */
[----:B------:R-:W-:Y:S01]  /*66d0*/  IMAD.MOV.U32 R4, RZ, RZ, 0x1 ;  /* 0x00000001ff047424 */ /* 0x000fe200078e00ff */
[----:B------:R-:W-:-:S11]  /*66e0*/  @P2 SEL R4, RZ, 0x1, !P0 ;  /* 0x00000001ff042807 */ /* 0x000fd60004000000 */
[----:B------:R-:W-:Y:S05]  /*66f0*/  @!P1 BRA `(.L_x_158) ;  /* 0x0000000000049947 */ /* 0x000fea0003800000 */
[----:B------:R-:W-:Y:S01]  /*6700*/  BPT.TRAP 0x1 ;  /* 0x000000040000795c */ /* 0x000fe20000300000 */
.L_x_158:
[----:B------:R-:W0:Y:S01]  /*6710*/  S2R R5, SR_CgaCtaId ;  /* 0x0000000000057919 */ /* 0x000e220000008800 */
[----:B------:R-:W-:Y:S01]  /*6720*/  IMAD.WIDE.U32 R2, R6, 0x38e38e39, RZ ;  /* 0x38e38e3906027825 */ /* 0x000fe200078e00ff */
[----:B------:R-:W-:-:S04]  /*6730*/  MOV R0, 0x400 ;  /* 0x0000040000007802 */ /* 0x000fc80000000f00 */
[----:B------:R-:W-:-:S05]  /*6740*/  SHF.R.U32.HI R3, RZ, 0x2, R3 ;  /* 0x00000002ff037819 */ /* 0x000fca0000011603 */
[----:B------:R-:W-:Y:S01]  /*6750*/  IMAD R3, R3, -0x12, R6 ;  /* 0xffffffee03037824 */ /* 0x000fe200078e0206 */
[----:B0-----:R-:W-:Y:S02]  /*6760*/  LEA R0, R5, R0, 0x18 ;  /* 0x0000000005007211 */ /* 0x001fe400078ec0ff */
[----:B------:R-:W-:-:S03]  /*6770*/  SHF.L.U32 R5, R4, 0x1f, RZ ;  /* 0x0000001f04057819 */ /* 0x000fc600000006ff */
[----:B------:R-:W-:-:S04]  /*6780*/  VIADD R0, R0, 0x36090 ;  /* 0x0003609000007836 */ /* 0x000fc80000000000 */
[----:B------:R-:W-:-:S07]  /*6790*/  IMAD R2, R3, 0x8, R0 ;  /* 0x0000000803027824 */ /* 0x000fce00078e0200 */
.L_x_159:
[----:B0-----:R0:W1:Y:S02]  /*67a0*/  SYNCS.PHASECHK.TRANS64.TRYWAIT P0, [R2+URZ], R5 ;  /* 0x00000005020075a7 */ /* 0x001064000800017f */
[----:B-1----:R-:W-:Y:S05]  /*67b0*/  @!P0 NANOSLEEP.SYNCS 0x989680 ;  /* 0x009896800000895d */ /* 0x002fea0003900000 */
[----:B------:R-:W1:Y:S02]  /*67c0*/  @!P0 SYNCS.PHASECHK.TRANS64 P0, [R2+URZ], R5 ;  /* 0x00000005020085a7 */ /* 0x000e64000800007f */
[----:B-1----:R-:W-:Y:S05]  /*67d0*/  @!P0 BRA `(.L_x_159) ;  /* 0xfffffffc00f08947 */ /* 0x002fea000383ffff */
[----:B------:R-:W-:-:S05]  /*67e0*/  VIADD R3, R3, 0x1 ;  /* 0x0000000103037836 */ /* 0x000fca0000000000 */
[----:B------:R-:W-:-:S04]  /*67f0*/  ISETP.NE.AND P0, PT, R3, 0x12, PT ;  /* 0x000000120300780c */ /* 0x000fc80003f05270 */
[----:B0-----:R-:W-:Y:S02]  /*6800*/  SEL R5, RZ, 0x1, P0 ;  /* 0x00000001ff057807 */ /* 0x001fe40000000000 */
[----:B------:R-:W-:Y:S02]  /*6810*/  SEL R3, R3, RZ, P0 ;  /* 0x000000ff03037207 */ /* 0x000fe40000000000 */
[----:B------:R-:W-:-:S03]  /*6820*/  LOP3.LUT R7, R4, R5, RZ, 0x3c, !PT ;  /* 0x0000000504077212 */ /* 0x000fc600078e3cff */
[----:B------:R-:W-:Y:S01]  /*6830*/  IMAD R2, R3, 0x8, R0 ;  /* 0x0000000803027824 */ /* 0x000fe200078e0200 */
[----:B------:R-:W-:-:S07]  /*6840*/  SHF.L.U32 R5, R7, 0x1f, RZ ;  /* 0x0000001f07057819 */ /* 0x000fce00000006ff */
.L_x_160:
        /* <DEDUP_REMOVED lines=11> */
.L_x_161:
        /* <DEDUP_REMOVED lines=11> */
.L_x_162:
        /* <DEDUP_REMOVED lines=11> */
.L_x_163:
        /* <DEDUP_REMOVED lines=11> */
.L_x_164:
        /* <DEDUP_REMOVED lines=11> */
.L_x_165:
        /* <DEDUP_REMOVED lines=11> */
.L_x_166:
        /* <DEDUP_REMOVED lines=11> */
.L_x_167:
        /* <DEDUP_REMOVED lines=11> */
.L_x_168:
        /* <DEDUP_REMOVED lines=11> */
.L_x_169:
        /* <DEDUP_REMOVED lines=11> */
.L_x_170:
        /* <DEDUP_REMOVED lines=11> */
.L_x_171:
        /* <DEDUP_REMOVED lines=11> */
.L_x_172:
        /* <DEDUP_REMOVED lines=11> */
.L_x_173:
        /* <DEDUP_REMOVED lines=11> */
.L_x_174:
        /* <DEDUP_REMOVED lines=11> */
.L_x_175:
        /* <DEDUP_REMOVED lines=11> */
.L_x_176:
[----:B0-----:R0:W1:Y:S02]  /*7350*/  SYNCS.PHASECHK.TRANS64.TRYWAIT P0, [R3+URZ], R0 ;  /* 0x00000000030075a7 */ /* 0x001064000800017f */
[----:B-1----:R-:W-:Y:S05]  /*7360*/  @!P0 NANOSLEEP.SYNCS 0x989680 ;  /* 0x009896800000895d */ /* 0x002fea0003900000 */
[----:B------:R-:W1:Y:S02]  /*7370*/  @!P0 SYNCS.PHASECHK.TRANS64 P0, [R3+URZ], R0 ;  /* 0x00000000030085a7 */ /* 0x000e64000800007f */
[----:B-1----:R-:W-:Y:S05]  /*7380*/  @P0 EXIT ;  /* 0x000000000000094d */ /* 0x002fea0003800000 */
[----:B------:R-:W-:Y:S05]  /*7390*/  BRA `(.L_x_176) ;  /* 0xfffffffc00ec7947 */ /* 0x000fea000383ffff */
.L_x_177:
[----:B------:R-:W-:-:S00]  /*73a0*/  BRA `(.L_x_177) ;  /* 0xfffffffc00fc7947 */ /* 0x000fc0000383ffff */
[----:B------:R-:W-:-:S00]  /*73b0*/  NOP ;  /* 0x0000000000007918 */ /* 0x000fc00000000000 */
        /* <DEDUP_REMOVED lines=12> */
.L_x_178:


//--------------------- .nv.shared._ZN7cutlass13device_kernelINS_4conv6kernel13ConvUniversalINS1_16ConvProblemShapeILNS1_8OperatorE0ELi2EEENS1_10collective14CollectiveConvINS1_46MainloopSm90TmaGmmaWarpSpecializedImplicitGemmILS5_0ELi18ELi2EN4cute5tupleIJNSA_1CILi2EEENSC_ILi1EEESE_EEENS1_36KernelImplicitTmaWarpSpecializedSm90ELi1EEENSB_IJNSC_ILi64EEENSC_ILi128EEENSB_IJNSC_ILi32EEEEEEEEENS_10bfloat16_tESN_NSA_8TiledMMAINSA_8MMA_AtomIJNSA_4SM904GMMA28MMA_64x128x16_F32BF16BF16_SSILNSR_5MajorE0ELST_0ELNSR_7ScaleInE1ELSU_1EEEEEENSA_6LayoutINSB_IJSE_SE_SE_EEENSB_IJNSC_ILi0EEESZ_SZ_EEEEENSB_IJNSA_10UnderscoreES12_S12_EEEEENS7_6detail26Sm90ImplicitGemmTileTraitsINSA_20SM90_TMA_LOAD_IM2COLENSA_14ComposedLayoutINSA_7SwizzleILi2ELi4ELi3EEENSA_18smem_ptr_flag_bitsILi16EEENSX_INSB_IJNSB_IJNSC_ILi8EEES1D_EEENSB_IJSK_SE_EEENSB_IJSE_NSC_ILi18EEEEEEEEENSB_IJNSB_IJSK_NSC_ILi256EEEEEENSB_IJSE_SZ_EEENSB_IJSZ_NSC_ILi2048EEEEEEEEEEEEEvEENS16_INSA_23SM90_TMA_LOAD_MULTICASTENS18_IS1A_S1C_NSX_INSB_IJNSB_IJS1D_NSC_ILi16EEEEEES1F_S1H_EEENSB_IJS1K_S1L_NSB_IJSZ_NSC_ILi4096EEEEEEEEEEEEEvEEEENS_8epilogue10collective6detail29Sm90TmaWarpSpecializedAdapterINS24_15DefaultEpilogueISN_NSB_IJNSB_IJlllEEESE_SZ_EEES29_NS23_6thread17LinearCombinationISN_Li1EffLNS2A_9ScaleType4KindE0ELNS_15FloatRoundStyleE2ESN_EENS_4gemm15EpilogueDefaultEEEEEvvEEEEvNT_6ParamsE --------------------------
	.section	.nv.shared._ZN7cutlass13device_kernelINS_4conv6kernel13ConvUniversalINS1_16ConvProblemShapeILNS1_8OperatorE0ELi2EEENS1_10collective14CollectiveConvINS1_46MainloopSm90TmaGmmaWarpSpecializedImplicitGemmILS5_0ELi18ELi2EN4cute5tupleIJNSA_1CILi2EEENSC_ILi1EEESE_EEENS1_36KernelImplicitTmaWarpSpecializedSm90ELi1EEENSB_IJNSC_ILi64EEENSC_ILi128EEENSB_IJNSC_ILi32EEEEEEEEENS_10bfloat16_tESN_NSA_8TiledMMAINSA_8MMA_AtomIJNSA_4SM904GMMA28MMA_64x128x16_F32BF16BF16_SSILNSR_5MajorE0ELST_0ELNSR_7ScaleInE1ELSU_1EEEEEENSA_6LayoutINSB_IJSE_SE_SE_EEENSB_IJNSC_ILi0EEESZ_SZ_EEEEENSB_IJNSA_10UnderscoreES12_S12_EEEEENS7_6detail26Sm90ImplicitGemmTileTraitsINSA_20SM90_TMA_LOAD_IM2COLENSA_14ComposedLayoutINSA_7SwizzleILi2ELi4ELi3EEENSA_18smem_ptr_flag_bitsILi16EEENSX_INSB_IJNSB_IJNSC_ILi8EEES1D_EEENSB_IJSK_SE_EEENSB_IJSE_NSC_ILi18EEEEEEEEENSB_IJNSB_IJSK_NSC_ILi256EEEEEENSB_IJSE_SZ_EEENSB_IJSZ_NSC_ILi2048EEEEEEEEEEEEEvEENS16_INSA_23SM90_TMA_LOAD_MULTICASTENS18_IS1A_S1C_NSX_INSB_IJNSB_IJS1D_NSC_ILi16EEEEEES1F_S1H_EEENSB_IJS1K_S1L_NSB_IJSZ_NSC_ILi4096EEEEEEEEEEEEEvEEEENS_8epilogue10collective6detail29Sm90TmaWarpSpecializedAdapterINS24_15DefaultEpilogueISN_NSB_IJNSB_IJlllEEESE_SZ_EEES29_NS23_6thread17LinearCombinationISN_Li1EffLNS2A_9ScaleType4KindE0ELNS_15FloatRoundStyleE2ESN_EENS_4gemm15EpilogueDefaultEEEEEvvEEEEvNT_6ParamsE,"aw",@nobits
	.sectionflags	@""
	.align	16
	.zero		1024


//--------------------- .nv.shared.reserved.0     --------------------------
	.section	.nv.shared.reserved.0,"aw",@nobits
	.weak		__nv_reservedSMEM_offset_0_alias
	.size		__nv_reservedSMEM_offset_0_alias, 0, 0
	.other		__nv_reservedSMEM_offset_0_alias,@"STO_CUDA_RESERVED_SHARED STV_DEFAULT"
__nv_reservedSMEM_offset_0_alias:
	.zero		0


//--------------------- .nv.global                --------------------------
	.section	.nv.global,"aw",@nobits
.nv.global:
	.type		_ZN39_INTERNAL_b47efedb_4_k_cu_3cc8d793_34314cute1_E,@object
	.size		_ZN39_INTERNAL_b47efedb_4_k_cu_3cc8d793_34314cute1_E,(_ZN39_INTERNAL_b47efedb_4_k_cu_3cc8d793_34314cuda3std3__45__cpo6cbeginE - _ZN39_INTERNAL_b47efedb_4_k_cu_3cc8d793_34314cute1_E)
_ZN39_INTERNAL_b47efedb_4_k_cu_3cc8d793_34314cute1_E:
	.zero		1
	.type		_ZN39_INTERNAL_b47efedb_4_k_cu_3cc8d793_34314cuda3std3__45__cpo6cbeginE,@object
	.size		_ZN39_INTERNAL_b47efedb_4_k_cu_3cc8d793_34314cuda3std3__45__cpo6cbeginE,(_ZN39_INTERNAL_b47efedb_4_k_cu_3cc8d793_34314cuda3std3__48in_placeE - _ZN39_INTERNAL_b47efedb_4_k_cu_3cc8d793_34314cuda3std3__45__cpo6cbeginE)
_ZN39_INTERNAL_b47efedb_4_k_cu_3cc8d793_34314cuda3std3__45__cpo6cbeginE:
	.zero		1
	.type		_ZN39_INTERNAL_b47efedb_4_k_cu_3cc8d793_34314cuda3std3__48in_placeE,@object
	.size		_ZN39_INTERNAL_b47efedb_4_k_cu_3cc8d793_34314cuda3std3__48in_placeE,(_ZN39_INTERNAL_b47efedb_4_k_cu_3cc8d793_34314cuda3std6ranges3__45__cpo9iter_moveE - _ZN39_INTERNAL_b47efedb_4_k_cu_3cc8d793_34314cuda3std3__48in_placeE)
_ZN39_INTERNAL_b47efedb_4_k_cu_3cc8d793_34314cuda3std3__48in_placeE:
	.zero		1
	.type		_ZN39_INTERNAL_b47efedb_4_k_cu_3cc8d793_34314cuda3std6ranges3__45__cpo9iter_moveE,@object
	.size		_ZN39_INTERNAL_b47efedb_4_k_cu_3cc8d793_34314cuda3std6ranges3__45__cpo9iter_moveE,(_ZN39_INTERNAL_b47efedb_4_k_cu_3cc8d793_34314cuda3std3__45__cpo5beginE - _ZN39_INTERNAL_b47efedb_4_k_cu_3cc8d793_34314cuda3std6ranges3__45__cpo9iter_moveE)
_ZN39_INTERNAL_b47efedb_4_k_cu_3cc8d793_34314cuda3std6ranges3__45__cpo9iter_moveE:
	.zero		1
	.type		_ZN39_INTERNAL_b47efedb_4_k_cu_3cc8d793_34314cuda3std3__45__cpo5beginE,@object
	.size		_ZN39_INTERNAL_b47efedb_4_k_cu_3cc8d793_34314cuda3std3__45__cpo5beginE,(_ZN39_INTERNAL_b47efedb_4_k_cu_3cc8d793_34314cuda3std3__441_GLOBAL__N__b47efedb_4_k_cu_3cc8d793_34316ignoreE - _ZN39_INTERNAL_b47efedb_4_k_cu_3cc8d793_34314cuda3std3__45__cpo5beginE)
_ZN39_INTERNAL_b47efedb_4_k_cu_3cc8d793_34314cuda3std3__45__cpo5beginE:
	.zero		1
	.type		_ZN39_INTERNAL_b47efedb_4_k_cu_3cc8d793_34314cuda3std3__441_GLOBAL__N__b47efedb_4_k_cu_3cc8d793_34316ignoreE,@object
	.size		_ZN39_INTERNAL_b47efedb_4_k_cu_3cc8d793_34314cuda3std3__441_GLOBAL__N__b47efedb_4_k_cu_3cc8d793_34316ignoreE,(_ZN39_INTERNAL_b47efedb_4_k_cu_3cc8d793_34314cute7productE - _ZN39_INTERNAL_b47efedb_4_k_cu_3cc8d793_34314cuda3std3__441_GLOBAL__N__b47efedb_4_k_cu_3cc8d793_34316ignoreE)
_ZN39_INTERNAL_b47efedb_4_k_cu_3cc8d793_34314cuda3std3__441_GLOBAL__N__b47efedb_4_k_cu_3cc8d793_34316ignoreE:
	.zero		1
	.type		_ZN39_INTERNAL_b47efedb_4_k_cu_3cc8d793_34314cute7productE,@object
	.size		_ZN39_INTERNAL_b47efedb_4_k_cu_3cc8d793_34314cute7productE,(_ZN39_INTERNAL_b47efedb_4_k_cu_3cc8d793_34314cuda3std3__45__cpo3endE - _ZN39_INTERNAL_b47efedb_4_k_cu_3cc8d793_34314cute7productE)
_ZN39_INTERNAL_b47efedb_4_k_cu_3cc8d793_34314cute7productE:
	.zero		1
	.type		_ZN39_INTERNAL_b47efedb_4_k_cu_3cc8d793_34314cuda3std3__45__cpo3endE,@object
	.size		_ZN39_INTERNAL_b47efedb_4_k_cu_3cc8d793_34314cuda3std3__45__cpo3endE,(_ZN39_INTERNAL_b47efedb_4_k_cu_3cc8d793_34314cuda3std3__419piecewise_constructE - _ZN39_INTERNAL_b47efedb_4_k_cu_3cc8d793_34314cuda3std3__45__cpo3endE)
_ZN39_INTERNAL_b47efedb_4_k_cu_3cc8d793_34314cuda3std3__45__cpo3endE:
	.zero		1
	.type		_ZN39_INTERNAL_b47efedb_4_k_cu_3cc8d793_34314cuda3std3__419piecewise_constructE,@object
	.size		_ZN39_INTERNAL_b47efedb_4_k_cu_3cc8d793_34314cuda3std3__419piecewise_constructE,(_ZN39_INTERNAL_b47efedb_4_k_cu_3cc8d793_34314cuda3std3__45__cpo4cendE - _ZN39_INTERNAL_b47efedb_4_k_cu_3cc8d793_34314cuda3std3__419piecewise_constructE)
_ZN39_INTERNAL_b47efedb_4_k_cu_3cc8d793_34314cuda3std3__419piecewise_constructE:
	.zero		1
	.type		_ZN39_INTERNAL_b47efedb_4_k_cu_3cc8d793_34314cuda3std3__45__cpo4cendE,@object
	.size		_ZN39_INTERNAL_b47efedb_4_k_cu_3cc8d793_34314cuda3std3__45__cpo4cendE,(_ZN39_INTERNAL_b47efedb_4_k_cu_3cc8d793_34314cuda3std6ranges3__45__cpo4swapE - _ZN39_INTERNAL_b47efedb_4_k_cu_3cc8d793_34314cuda3std3__45__cpo4cendE)
_ZN39_INTERNAL_b47efedb_4_k_cu_3cc8d793_34314cuda3std3__45__cpo4cendE:
	.zero		1
	.type		_ZN39_INTERNAL_b47efedb_4_k_cu_3cc8d793_34314cuda3std6ranges3__45__cpo4swapE,@object
	.size		_ZN39_INTERNAL_b47efedb_4_k_cu_3cc8d793_34314cuda3std6ranges3__45__cpo4swapE,(.L_7 - _ZN39_INTERNAL_b47efedb_4_k_cu_3cc8d793_34314cuda3std6ranges3__45__cpo4swapE)
_ZN39_INTERNAL_b47efedb_4_k_cu_3cc8d793_34314cuda3std6ranges3__45__cpo4swapE:
	.zero		1
.L_7:


//--------------------- .nv.constant0._ZN7cutlass13device_kernelINS_4conv6kernel13ConvUniversalINS1_16ConvProblemShapeILNS1_8OperatorE0ELi2EEENS1_10collective14CollectiveConvINS1_46MainloopSm90TmaGmmaWarpSpecializedImplicitGemmILS5_0ELi18ELi2EN4cute5tupleIJNSA_1CILi2EEENSC_ILi1EEESE_EEENS1_36KernelImplicitTmaWarpSpecializedSm90ELi1EEENSB_IJNSC_ILi64EEENSC_ILi128EEENSB_IJNSC_ILi32EEEEEEEEENS_10bfloat16_tESN_NSA_8TiledMMAINSA_8MMA_AtomIJNSA_4SM904GMMA28MMA_64x128x16_F32BF16BF16_SSILNSR_5MajorE0ELST_0ELNSR_7ScaleInE1ELSU_1EEEEEENSA_6LayoutINSB_IJSE_SE_SE_EEENSB_IJNSC_ILi0EEESZ_SZ_EEEEENSB_IJNSA_10UnderscoreES12_S12_EEEEENS7_6detail26Sm90ImplicitGemmTileTraitsINSA_20SM90_TMA_LOAD_IM2COLENSA_14ComposedLayoutINSA_7SwizzleILi2ELi4ELi3EEENSA_18smem_ptr_flag_bitsILi16EEENSX_INSB_IJNSB_IJNSC_ILi8EEES1D_EEENSB_IJSK_SE_EEENSB_IJSE_NSC_ILi18EEEEEEEEENSB_IJNSB_IJSK_NSC_ILi256EEEEEENSB_IJSE_SZ_EEENSB_IJSZ_NSC_ILi2048EEEEEEEEEEEEEvEENS16_INSA_23SM90_TMA_LOAD_MULTICASTENS18_IS1A_S1C_NSX_INSB_IJNSB_IJS1D_NSC_ILi16EEEEEES1F_S1H_EEENSB_IJS1K_S1L_NSB_IJSZ_NSC_ILi4096EEEEEEEEEEEEEvEEEENS_8epilogue10collective6detail29Sm90TmaWarpSpecializedAdapterINS24_15DefaultEpilogueISN_NSB_IJNSB_IJlllEEESE_SZ_EEES29_NS23_6thread17LinearCombinationISN_Li1EffLNS2A_9ScaleType4KindE0ELNS_15FloatRoundStyleE2ESN_EENS_4gemm15EpilogueDefaultEEEEEvvEEEEvNT_6ParamsE --------------------------
	.section	.nv.constant0._ZN7cutlass13device_kernelINS_4conv6kernel13ConvUniversalINS1_16ConvProblemShapeILNS1_8OperatorE0ELi2EEENS1_10collective14CollectiveConvINS1_46MainloopSm90TmaGmmaWarpSpecializedImplicitGemmILS5_0ELi18ELi2EN4cute5tupleIJNSA_1CILi2EEENSC_ILi1EEESE_EEENS1_36KernelImplicitTmaWarpSpecializedSm90ELi1EEENSB_IJNSC_ILi64EEENSC_ILi128EEENSB_IJNSC_ILi32EEEEEEEEENS_10bfloat16_tESN_NSA_8TiledMMAINSA_8MMA_AtomIJNSA_4SM904GMMA28MMA_64x128x16_F32BF16BF16_SSILNSR_5MajorE0ELST_0ELNSR_7ScaleInE1ELSU_1EEEEEENSA_6LayoutINSB_IJSE_SE_SE_EEENSB_IJNSC_ILi0EEESZ_SZ_EEEEENSB_IJNSA_10UnderscoreES12_S12_EEEEENS7_6detail26Sm90ImplicitGemmTileTraitsINSA_20SM90_TMA_LOAD_IM2COLENSA_14ComposedLayoutINSA_7SwizzleILi2ELi4ELi3EEENSA_18smem_ptr_flag_bitsILi16EEENSX_INSB_IJNSB_IJNSC_ILi8EEES1D_EEENSB_IJSK_SE_EEENSB_IJSE_NSC_ILi18EEEEEEEEENSB_IJNSB_IJSK_NSC_ILi256EEEEEENSB_IJSE_SZ_EEENSB_IJSZ_NSC_ILi2048EEEEEEEEEEEEEvEENS16_INSA_23SM90_TMA_LOAD_MULTICASTENS18_IS1A_S1C_NSX_INSB_IJNSB_IJS1D_NSC_ILi16EEEEEES1F_S1H_EEENSB_IJS1K_S1L_NSB_IJSZ_NSC_ILi4096EEEEEEEEEEEEEvEEEENS_8epilogue10collective6detail29Sm90TmaWarpSpecializedAdapterINS24_15DefaultEpilogueISN_NSB_IJNSB_IJlllEEESE_SZ_EEES29_NS23_6thread17LinearCombinationISN_Li1EffLNS2A_9ScaleType4KindE0ELNS_15FloatRoundStyleE2ESN_EENS_4gemm15EpilogueDefaultEEEEEvvEEEEvNT_6ParamsE,"a",@progbits
	.sectionflags	@""
	.align	4
.nv.constant0._ZN7cutlass13device_kernelINS_4conv6kernel13ConvUniversalINS1_16ConvProblemShapeILNS1_8OperatorE0ELi2EEENS1_10collective14CollectiveConvINS1_46MainloopSm90TmaGmmaWarpSpecializedImplicitGemmILS5_0ELi18ELi2EN4cute5tupleIJNSA_1CILi2EEENSC_ILi1EEESE_EEENS1_36KernelImplicitTmaWarpSpecializedSm90ELi1EEENSB_IJNSC_ILi64EEENSC_ILi128EEENSB_IJNSC_ILi32EEEEEEEEENS_10bfloat16_tESN_NSA_8TiledMMAINSA_8MMA_AtomIJNSA_4SM904GMMA28MMA_64x128x16_F32BF16BF16_SSILNSR_5MajorE0ELST_0ELNSR_7ScaleInE1ELSU_1EEEEEENSA_6LayoutINSB_IJSE_SE_SE_EEENSB_IJNSC_ILi0EEESZ_SZ_EEEEENSB_IJNSA_10UnderscoreES12_S12_EEEEENS7_6detail26Sm90ImplicitGemmTileTraitsINSA_20SM90_TMA_LOAD_IM2COLENSA_14ComposedLayoutINSA_7SwizzleILi2ELi4ELi3EEENSA_18smem_ptr_flag_bitsILi16EEENSX_INSB_IJNSB_IJNSC_ILi8EEES1D_EEENSB_IJSK_SE_EEENSB_IJSE_NSC_ILi18EEEEEEEEENSB_IJNSB_IJSK_NSC_ILi256EEEEEENSB_IJSE_SZ_EEENSB_IJSZ_NSC_ILi2048EEEEEEEEEEEEEvEENS16_INSA_23SM90_TMA_LOAD_MULTICASTENS18_IS1A_S1C_NSX_INSB_IJNSB_IJS1D_NSC_ILi16EEEEEES1F_S1H_EEENSB_IJS1K_S1L_NSB_IJSZ_NSC_ILi4096EEEEEEEEEEEEEvEEEENS_8epilogue10collective6detail29Sm90TmaWarpSpecializedAdapterINS24_15DefaultEpilogueISN_NSB_IJNSB_IJlllEEESE_SZ_EEES29_NS23_6thread17LinearCombinationISN_Li1EffLNS2A_9ScaleType4KindE0ELNS_15FloatRoundStyleE2ESN_EENS_4gemm15EpilogueDefaultEEEEEvvEEEEvNT_6ParamsE:
	.zero		1536


//--------------------- SYMBOLS --------------------------

	.type		.nv.reservedSmem.offset0,@object
	.size		.nv.reservedSmem.offset0,0x4
